//
// Generated by NVIDIA NVVM Compiler
//
// Compiler Build ID: CL-36424714
// Cuda compilation tools, release 13.0, V13.0.88
// Based on NVVM 20.0.0
//

.version 9.0
.target sm_100
.address_size 64

	// .globl	_Z20threadBlockGroupDemoPi
.extern .func  (.param .b32 func_retval0) vprintf
(
	.param .b64 vprintf_param_0,
	.param .b64 vprintf_param_1
)
;
// _ZZ14reduceWithShflPfS_iE5sdata has been demoted
.global .align 1 .b8 _ZN34_INTERNAL_0a2d8a85_4_k_cu_9782c0264cuda3std3__436_GLOBAL__N__0a2d8a85_4_k_cu_9782c0266ignoreE[1];
.global .align 1 .b8 _ZN34_INTERNAL_0a2d8a85_4_k_cu_9782c0264cuda3std3__45__cpo5beginE[1];
.global .align 1 .b8 _ZN34_INTERNAL_0a2d8a85_4_k_cu_9782c0264cuda3std3__45__cpo3endE[1];
.global .align 1 .b8 _ZN34_INTERNAL_0a2d8a85_4_k_cu_9782c0264cuda3std3__45__cpo6cbeginE[1];
.global .align 1 .b8 _ZN34_INTERNAL_0a2d8a85_4_k_cu_9782c0264cuda3std3__45__cpo4cendE[1];
.global .align 1 .b8 _ZN34_INTERNAL_0a2d8a85_4_k_cu_9782c0264cuda3std3__419piecewise_constructE[1];
.global .align 1 .b8 _ZN34_INTERNAL_0a2d8a85_4_k_cu_9782c0264cuda3std3__48in_placeE[1];
.global .align 1 .b8 _ZN34_INTERNAL_0a2d8a85_4_k_cu_9782c0264cuda3std6ranges3__45__cpo4swapE[1];
.global .align 1 .b8 _ZN34_INTERNAL_0a2d8a85_4_k_cu_9782c0264cuda3std6ranges3__45__cpo9iter_moveE[1];
.global .align 1 .b8 _ZN34_INTERNAL_0a2d8a85_4_k_cu_9782c0264cuda3std6ranges3__45__cpo7advanceE[1];
.extern .shared .align 16 .b8 sdata[];
.global .align 1 .b8 $str[23] = {32, 32, 231, 186, 191, 231, 168, 139, 229, 157, 151, 229, 164, 167, 229, 176, 143, 58, 32, 37, 100, 10};
.global .align 1 .b8 $str$1[24] = {32, 32, 229, 157, 151, 32, 73, 68, 58, 32, 40, 37, 100, 44, 32, 37, 100, 44, 32, 37, 100, 41, 10};
.global .align 1 .b8 $str$2[56] = {32, 32, 231, 147, 166, 231, 137, 135, 229, 164, 167, 229, 176, 143, 58, 32, 119, 97, 114, 112, 61, 37, 100, 44, 32, 116, 105, 108, 101, 49, 54, 61, 37, 100, 44, 32, 116, 105, 108, 101, 56, 61, 37, 100, 44, 32, 116, 105, 108, 101, 52, 61, 37, 100, 10};
.global .align 1 .b8 $str$3[30] = {32, 32, 51, 50, 231, 186, 191, 231, 168, 139, 229, 189, 146, 231, 186, 166, 231, 187, 147, 230, 158, 156, 58, 32, 37, 46, 49, 102, 10};
.global .align 1 .b8 $str$4[39] = {32, 32, 52, 231, 186, 191, 231, 168, 139, 229, 189, 146, 231, 186, 166, 231, 187, 147, 230, 158, 156, 32, 40, 229, 137, 141, 52, 228, 184, 170, 41, 58, 32, 37, 46, 49, 102, 10};
.global .align 1 .b8 $str$5[53] = {32, 32, 230, 180, 187, 232, 183, 131, 231, 186, 191, 231, 168, 139, 230, 149, 176, 58, 32, 37, 100, 32, 40, 230, 175, 143, 228, 184, 170, 32, 119, 97, 114, 112, 32, 228, 184, 173, 229, 129, 182, 230, 149, 176, 231, 186, 191, 231, 168, 139, 41, 10};
.global .align 1 .b8 $str$6[28] = {32, 32, 230, 180, 187, 232, 183, 131, 231, 186, 191, 231, 168, 139, 230, 142, 169, 231, 160, 129, 58, 32, 48, 120, 37, 120, 10};
.global .align 1 .b8 $str$7[27] = {32, 32, 231, 189, 145, 230, 160, 188, 229, 164, 167, 229, 176, 143, 58, 32, 37, 100, 32, 231, 186, 191, 231, 168, 139, 10};
.global .align 1 .b8 $str$8[20] = {32, 32, 232, 191, 173, 228, 187, 163, 230, 172, 161, 230, 149, 176, 58, 32, 37, 100, 10};
.global .align 1 .b8 $str$9[31] = {61, 61, 61, 32, 87, 97, 114, 112, 32, 231, 186, 167, 229, 142, 159, 232, 175, 173, 230, 188, 148, 231, 164, 186, 32, 61, 61, 61, 10, 10};
.global .align 1 .b8 $str$10[33] = {49, 46, 32, 115, 104, 102, 108, 32, 40, 229, 185, 191, 230, 146, 173, 32, 108, 97, 110, 101, 32, 48, 32, 231, 154, 132, 229, 128, 188, 41, 58, 10};
.global .align 1 .b8 $str$11[22] = {32, 32, 32, 76, 97, 110, 101, 32, 37, 100, 58, 32, 37, 100, 32, 45, 62, 32, 37, 100, 10};
.global .align 1 .b8 $str$12[24] = {10, 50, 46, 32, 115, 104, 102, 108, 95, 117, 112, 32, 40, 115, 104, 105, 102, 116, 61, 49, 41, 58, 10};
.global .align 1 .b8 $str$13[26] = {10, 51, 46, 32, 115, 104, 102, 108, 95, 100, 111, 119, 110, 32, 40, 115, 104, 105, 102, 116, 61, 49, 41, 58, 10};
.global .align 1 .b8 $str$14[38] = {10, 52, 46, 32, 115, 104, 102, 108, 95, 120, 111, 114, 32, 40, 109, 97, 115, 107, 61, 49, 44, 32, 228, 186, 164, 230, 141, 162, 231, 155, 184, 233, 130, 187, 41, 58, 10};
.global .align 1 .b8 $str$15[23] = {32, 32, 32, 76, 97, 110, 101, 32, 37, 100, 58, 32, 37, 100, 32, 60, 45, 62, 32, 37, 100, 10};
.global .align 1 .b8 $str$16[25] = {10, 53, 46, 32, 98, 97, 108, 108, 111, 116, 32, 40, 108, 97, 110, 101, 32, 60, 32, 49, 54, 41, 58, 10};
.global .align 1 .b8 $str$17[46] = {32, 32, 32, 231, 187, 147, 230, 158, 156, 230, 142, 169, 231, 160, 129, 58, 32, 48, 120, 37, 48, 56, 120, 32, 40, 230, 156, 159, 230, 156, 155, 58, 32, 48, 120, 48, 48, 48, 48, 102, 102, 102, 102, 41, 10};
.global .align 1 .b8 $str$18[14] = {10, 54, 46, 32, 97, 110, 121, 47, 97, 108, 108, 58, 10};
.global .align 1 .b8 $str$19[22] = {32, 32, 32, 97, 110, 121, 40, 108, 97, 110, 101, 61, 61, 49, 53, 41, 58, 32, 37, 115, 10};
.global .align 1 .b8 $str$20[5] = {116, 114, 117, 101};
.global .align 1 .b8 $str$21[6] = {102, 97, 108, 115, 101};
.global .align 1 .b8 $str$22[21] = {32, 32, 32, 97, 108, 108, 40, 108, 97, 110, 101, 60, 51, 50, 41, 58, 32, 37, 115, 10};
.global .align 1 .b8 $str$23[31] = {10, 55, 46, 32, 109, 97, 116, 99, 104, 95, 97, 110, 121, 32, 40, 230, 140, 137, 229, 128, 188, 229, 136, 134, 231, 187, 132, 41, 58, 10};
.global .align 1 .b8 $str$24[36] = {32, 32, 32, 231, 187, 132, 32, 37, 100, 32, 40, 108, 97, 110, 101, 32, 37, 100, 41, 58, 32, 230, 142, 169, 231, 160, 129, 61, 48, 120, 37, 48, 56, 120, 10};

.visible .entry _Z20threadBlockGroupDemoPi(
	.param .u64 .ptr .align 1 _Z20threadBlockGroupDemoPi_param_0
)
{
	.local .align 8 .b8 	__local_depot0[16];
	.reg .b64 	%SP;
	.reg .b64 	%SPL;
	.reg .pred 	%p<2>;
	.reg .b32 	%r<28>;
	.reg .b64 	%rd<11>;

	mov.u64 	%SPL, __local_depot0;
	cvta.local.u64 	%SP, %SPL;
	ld.param.u64 	%rd1, [_Z20threadBlockGroupDemoPi_param_0];
	cvta.to.global.u64 	%rd2, %rd1;
	mov.u32 	%r2, %tid.x;
	mov.u32 	%r3, %tid.y;
	mov.u32 	%r4, %tid.z;
	mov.u32 	%r5, %ntid.x;
	mov.u32 	%r6, %ntid.y;
	mad.lo.s32 	%r7, %r4, %r6, %r3;
	mul.lo.s32 	%r8, %r7, %r5;
	add.s32 	%r9, %r8, %r2;
	shl.b32 	%r10, %r9, 2;
	mov.u32 	%r11, sdata;
	add.s32 	%r12, %r11, %r10;
	st.shared.u32 	[%r12], %r9;
	barrier.sync 	0;
	add.s32 	%r13, %r9, 1;
	mul.lo.s32 	%r14, %r5, %r6;
	mov.u32 	%r15, %ntid.z;
	mul.lo.s32 	%r1, %r14, %r15;
	rem.u32 	%r16, %r13, %r1;
	shl.b32 	%r17, %r16, 2;
	add.s32 	%r18, %r11, %r17;
	ld.shared.u32 	%r19, [%r18];
	mul.wide.u32 	%rd3, %r9, 4;
	add.s64 	%rd4, %rd2, %rd3;
	st.global.u32 	[%rd4], %r19;
	or.b32  	%r20, %r8, %r2;
	setp.ne.s32 	%p1, %r20, 0;
	@%p1 bra 	$L__BB0_2;
	add.u64 	%rd5, %SP, 0;
	add.u64 	%rd6, %SPL, 0;
	st.local.u32 	[%rd6], %r1;
	mov.u64 	%rd7, $str;
	cvta.global.u64 	%rd8, %rd7;
	{ // callseq 0, 0
	.param .b64 param0;
	st.param.b64 	[param0], %rd8;
	.param .b64 param1;
	st.param.b64 	[param1], %rd5;
	.param .b32 retval0;
	call.uni (retval0), 
	vprintf, 
	(
	param0, 
	param1
	);
	ld.param.b32 	%r21, [retval0];
	} // callseq 0
	mov.u32 	%r23, %ctaid.x;
	mov.u32 	%r24, %ctaid.y;
	mov.u32 	%r25, %ctaid.z;
	st.local.v2.u32 	[%rd6], {%r23, %r24};
	st.local.u32 	[%rd6+8], %r25;
	mov.u64 	%rd9, $str$1;
	cvta.global.u64 	%rd10, %rd9;
	{ // callseq 1, 0
	.param .b64 param0;
	st.param.b64 	[param0], %rd10;
	.param .b64 param1;
	st.param.b64 	[param1], %rd5;
	.param .b32 retval0;
	call.uni (retval0), 
	vprintf, 
	(
	param0, 
	param1
	);
	ld.param.b32 	%r26, [retval0];
	} // callseq 1
$L__BB0_2:
	ret;

}
	// .globl	_Z18tiledPartitionDemoPfS_i
.visible .entry _Z18tiledPartitionDemoPfS_i(
	.param .u64 .ptr .align 1 _Z18tiledPartitionDemoPfS_i_param_0,
	.param .u64 .ptr .align 1 _Z18tiledPartitionDemoPfS_i_param_1,
	.param .u32 _Z18tiledPartitionDemoPfS_i_param_2
)
{
	.local .align 16 .b8 	__local_depot1[16];
	.reg .b64 	%SP;
	.reg .b64 	%SPL;
	.reg .pred 	%p<11>;
	.reg .b32 	%r<44>;
	.reg .b32 	%f<16>;
	.reg .b64 	%rd<17>;
	.reg .b64 	%fd<3>;

	mov.u64 	%SPL, __local_depot1;
	cvta.local.u64 	%SP, %SPL;
	ld.param.u64 	%rd1, [_Z18tiledPartitionDemoPfS_i_param_0];
	ld.param.u64 	%rd2, [_Z18tiledPartitionDemoPfS_i_param_1];
	ld.param.u32 	%r6, [_Z18tiledPartitionDemoPfS_i_param_2];
	// begin inline asm
	mov.u32 %r5, %laneid;
	// end inline asm
	mov.u32 	%r7, %ctaid.x;
	mov.u32 	%r2, %ntid.x;
	mov.u32 	%r3, %tid.x;
	mad.lo.s32 	%r4, %r7, %r2, %r3;
	setp.ge.s32 	%p1, %r4, %r6;
	@%p1 bra 	$L__BB1_5;
	cvta.to.global.u64 	%rd3, %rd1;
	mul.wide.s32 	%rd4, %r4, 4;
	add.s64 	%rd5, %rd3, %rd4;
	ld.global.f32 	%f3, [%rd5];
	mov.b32 	%r8, %f3;
	shfl.sync.down.b32	%r9|%p2, %r8, 16, 31, -1;
	mov.b32 	%f4, %r9;
	add.f32 	%f5, %f3, %f4;
	mov.b32 	%r10, %f5;
	shfl.sync.down.b32	%r11|%p3, %r10, 8, 31, -1;
	mov.b32 	%f6, %r11;
	add.f32 	%f7, %f5, %f6;
	mov.b32 	%r12, %f7;
	shfl.sync.down.b32	%r13|%p4, %r12, 4, 31, -1;
	mov.b32 	%f8, %r13;
	add.f32 	%f9, %f7, %f8;
	mov.b32 	%r14, %f9;
	shfl.sync.down.b32	%r15|%p5, %r14, 2, 31, -1;
	mov.b32 	%f10, %r15;
	add.f32 	%f11, %f9, %f10;
	mov.b32 	%r16, %f11;
	shfl.sync.down.b32	%r17|%p6, %r16, 1, 31, -1;
	mov.b32 	%f12, %r17;
	add.f32 	%f1, %f11, %f12;
	and.b32  	%r18, %r5, -4;
	mov.b32 	%r19, 15;
	shl.b32 	%r20, %r19, %r18;
	shfl.sync.down.b32	%r21|%p7, %r8, 2, 7199, %r20;
	mov.b32 	%f13, %r21;
	add.f32 	%f14, %f3, %f13;
	mov.b32 	%r22, %f14;
	shfl.sync.down.b32	%r23|%p8, %r22, 1, 7199, %r20;
	mov.b32 	%f15, %r23;
	add.f32 	%f2, %f14, %f15;
	setp.ne.s32 	%p9, %r4, 0;
	@%p9 bra 	$L__BB1_3;
	add.u64 	%rd6, %SP, 0;
	add.u64 	%rd7, %SPL, 0;
	mov.b32 	%r24, 4;
	mov.b32 	%r25, 8;
	mov.b32 	%r26, 16;
	mov.b32 	%r27, 32;
	st.local.v4.u32 	[%rd7], {%r27, %r26, %r25, %r24};
	mov.u64 	%rd8, $str$2;
	cvta.global.u64 	%rd9, %rd8;
	{ // callseq 2, 0
	.param .b64 param0;
	st.param.b64 	[param0], %rd9;
	.param .b64 param1;
	st.param.b64 	[param1], %rd6;
	.param .b32 retval0;
	call.uni (retval0), 
	vprintf, 
	(
	param0, 
	param1
	);
	ld.param.b32 	%r28, [retval0];
	} // callseq 2
	cvt.f64.f32 	%fd1, %f1;
	st.local.f64 	[%rd7], %fd1;
	mov.u64 	%rd10, $str$3;
	cvta.global.u64 	%rd11, %rd10;
	{ // callseq 3, 0
	.param .b64 param0;
	st.param.b64 	[param0], %rd11;
	.param .b64 param1;
	st.param.b64 	[param1], %rd6;
	.param .b32 retval0;
	call.uni (retval0), 
	vprintf, 
	(
	param0, 
	param1
	);
	ld.param.b32 	%r30, [retval0];
	} // callseq 3
	cvt.f64.f32 	%fd2, %f2;
	st.local.f64 	[%rd7], %fd2;
	mov.u64 	%rd12, $str$4;
	cvta.global.u64 	%rd13, %rd12;
	{ // callseq 4, 0
	.param .b64 param0;
	st.param.b64 	[param0], %rd13;
	.param .b64 param1;
	st.param.b64 	[param1], %rd6;
	.param .b32 retval0;
	call.uni (retval0), 
	vprintf, 
	(
	param0, 
	param1
	);
	ld.param.b32 	%r32, [retval0];
	} // callseq 4
$L__BB1_3:
	mov.u32 	%r34, %tid.y;
	mov.u32 	%r35, %tid.z;
	mov.u32 	%r36, %ntid.y;
	mad.lo.s32 	%r37, %r35, %r36, %r34;
	mad.lo.s32 	%r38, %r37, %r2, %r3;
	and.b32  	%r39, %r38, 31;
	setp.ne.s32 	%p10, %r39, 0;
	@%p10 bra 	$L__BB1_5;
	shr.s32 	%r40, %r4, 31;
	shr.u32 	%r41, %r40, 27;
	add.s32 	%r42, %r4, %r41;
	shr.s32 	%r43, %r42, 5;
	cvta.to.global.u64 	%rd14, %rd2;
	mul.wide.s32 	%rd15, %r43, 4;
	add.s64 	%rd16, %rd14, %rd15;
	st.global.f32 	[%rd16], %f1;
$L__BB1_5:
	ret;

}
	// .globl	_Z18coalescedGroupDemoPii
.visible .entry _Z18coalescedGroupDemoPii(
	.param .u64 .ptr .align 1 _Z18coalescedGroupDemoPii_param_0,
	.param .u32 _Z18coalescedGroupDemoPii_param_1
)
{
	.local .align 8 .b8 	__local_depot2[8];
	.reg .b64 	%SP;
	.reg .b64 	%SPL;
	.reg .pred 	%p<5>;
	.reg .b32 	%r<19>;
	.reg .b64 	%rd<11>;

	mov.u64 	%SPL, __local_depot2;
	cvta.local.u64 	%SP, %SPL;
	ld.param.u64 	%rd1, [_Z18coalescedGroupDemoPii_param_0];
	ld.param.u32 	%r4, [_Z18coalescedGroupDemoPii_param_1];
	mov.u32 	%r5, %ctaid.x;
	mov.u32 	%r6, %ntid.x;
	mov.u32 	%r7, %tid.x;
	mad.lo.s32 	%r1, %r5, %r6, %r7;
	and.b32  	%r8, %r1, 1;
	setp.eq.b32 	%p1, %r8, 1;
	setp.ge.s32 	%p2, %r1, %r4;
	or.pred  	%p3, %p1, %p2;
	@%p3 bra 	$L__BB2_4;
	cvta.to.global.u64 	%rd2, %rd1;
	// begin inline asm
	activemask.b32 %r9;
	// end inline asm
	popc.b32 	%r3, %r9;
	// begin inline asm
	mov.u32 %r10, %lanemask_lt;
	// end inline asm
	and.b32  	%r11, %r10, %r9;
	popc.b32 	%r12, %r11;
	mad.lo.s32 	%r13, %r12, 1000, %r3;
	mul.wide.s32 	%rd3, %r1, 4;
	add.s64 	%rd4, %rd2, %rd3;
	st.global.u32 	[%rd4], %r13;
	setp.ne.s32 	%p4, %r11, 0;
	@%p4 bra 	$L__BB2_3;
	add.u64 	%rd5, %SP, 0;
	add.u64 	%rd6, %SPL, 0;
	st.local.u32 	[%rd6], %r3;
	mov.u64 	%rd7, $str$5;
	cvta.global.u64 	%rd8, %rd7;
	{ // callseq 5, 0
	.param .b64 param0;
	st.param.b64 	[param0], %rd8;
	.param .b64 param1;
	st.param.b64 	[param1], %rd5;
	.param .b32 retval0;
	call.uni (retval0), 
	vprintf, 
	(
	param0, 
	param1
	);
	ld.param.b32 	%r14, [retval0];
	} // callseq 5
	mov.b32 	%r16, 0;
	st.local.u32 	[%rd6], %r16;
	mov.u64 	%rd9, $str$6;
	cvta.global.u64 	%rd10, %rd9;
	{ // callseq 6, 0
	.param .b64 param0;
	st.param.b64 	[param0], %rd10;
	.param .b64 param1;
	st.param.b64 	[param1], %rd5;
	.param .b32 retval0;
	call.uni (retval0), 
	vprintf, 
	(
	param0, 
	param1
	);
	ld.param.b32 	%r17, [retval0];
	} // callseq 6
$L__BB2_3:
	bar.warp.sync 	%r9;
$L__BB2_4:
	ret;

}
	// .globl	_Z12gridSyncDemoPiii
.visible .entry _Z12gridSyncDemoPiii(
	.param .u64 .ptr .align 1 _Z12gridSyncDemoPiii_param_0,
	.param .u32 _Z12gridSyncDemoPiii_param_1,
	.param .u32 _Z12gridSyncDemoPiii_param_2
)
{
	.local .align 8 .b8 	__local_depot3[8];
	.reg .b64 	%SP;
	.reg .b64 	%SPL;
	.reg .pred 	%p<9>;
	.reg .b32 	%r<49>;
	.reg .b64 	%rd<18>;

	mov.u64 	%SPL, __local_depot3;
	cvta.local.u64 	%SP, %SPL;
	ld.param.u64 	%rd4, [_Z12gridSyncDemoPiii_param_0];
	ld.param.u32 	%r10, [_Z12gridSyncDemoPiii_param_1];
	ld.param.u32 	%r11, [_Z12gridSyncDemoPiii_param_2];
	// begin inline asm
	mov.u32 %r12, %envreg2;
	// end inline asm
	cvt.u64.u32 	%rd5, %r12;
	// begin inline asm
	mov.u32 %r13, %envreg1;
	// end inline asm
	cvt.u64.u32 	%rd6, %r13;
	shl.b64 	%rd7, %rd6, 32;
	or.b64  	%rd1, %rd7, %rd5;
	mov.u32 	%r1, %ctaid.x;
	mov.u32 	%r2, %ntid.x;
	mov.u32 	%r3, %tid.x;
	mad.lo.s32 	%r4, %r1, %r2, %r3;
	setp.lt.s32 	%p1, %r11, 1;
	@%p1 bra 	$L__BB3_10;
	cvta.to.global.u64 	%rd8, %rd4;
	mul.wide.s32 	%rd9, %r4, 4;
	add.s64 	%rd2, %rd8, %rd9;
	add.s64 	%rd3, %rd1, 4;
	mov.u32 	%r15, %tid.y;
	add.s32 	%r16, %r3, %r15;
	mov.u32 	%r17, %tid.z;
	or.b32  	%r5, %r16, %r17;
	mov.u32 	%r18, %nctaid.x;
	mov.u32 	%r19, %nctaid.y;
	mul.lo.s32 	%r20, %r18, %r19;
	mov.u32 	%r21, %nctaid.z;
	mul.lo.s32 	%r22, %r20, %r21;
	mov.u32 	%r23, %ctaid.y;
	add.s32 	%r24, %r1, %r23;
	mov.u32 	%r25, %ctaid.z;
	neg.s32 	%r26, %r25;
	setp.eq.s32 	%p2, %r24, %r26;
	sub.s32 	%r27, -2147483647, %r22;
	selp.b32 	%r6, %r27, 1, %p2;
	mov.b32 	%r48, 0;
$L__BB3_2:
	setp.ge.s32 	%p3, %r4, %r10;
	@%p3 bra 	$L__BB3_4;
	ld.global.u32 	%r28, [%rd2];
	add.s32 	%r29, %r28, 1;
	st.global.u32 	[%rd2], %r29;
$L__BB3_4:
	setp.ne.s64 	%p4, %rd1, 0;
	@%p4 bra 	$L__BB3_6;
	// begin inline asm
	trap;
	// end inline asm
$L__BB3_6:
	setp.ne.s32 	%p5, %r5, 0;
	barrier.sync 	0;
	@%p5 bra 	$L__BB3_9;
	// begin inline asm
	atom.add.release.gpu.u32 %r30,[%rd3],%r6;
	// end inline asm
$L__BB3_8:
	// begin inline asm
	ld.acquire.gpu.u32 %r32,[%rd3];
	// end inline asm
	xor.b32  	%r33, %r32, %r30;
	setp.gt.s32 	%p6, %r33, -1;
	@%p6 bra 	$L__BB3_8;
$L__BB3_9:
	barrier.sync 	0;
	add.s32 	%r48, %r48, 1;
	setp.ne.s32 	%p7, %r48, %r11;
	@%p7 bra 	$L__BB3_2;
$L__BB3_10:
	setp.ne.s32 	%p8, %r4, 0;
	@%p8 bra 	$L__BB3_12;
	add.u64 	%rd12, %SP, 0;
	add.u64 	%rd13, %SPL, 0;
	mov.u32 	%r34, %nctaid.x;
	mov.u32 	%r35, %nctaid.y;
	mov.u32 	%r36, %nctaid.z;
	mov.u32 	%r37, %ntid.y;
	mov.u32 	%r38, %ntid.z;
	mul.lo.s32 	%r39, %r35, %r36;
	mul.lo.s32 	%r40, %r39, %r34;
	mul.lo.s32 	%r41, %r40, %r37;
	mul.lo.s32 	%r42, %r41, %r2;
	mul.lo.s32 	%r43, %r42, %r38;
	st.local.u32 	[%rd13], %r43;
	mov.u64 	%rd14, $str$7;
	cvta.global.u64 	%rd15, %rd14;
	{ // callseq 7, 0
	.param .b64 param0;
	st.param.b64 	[param0], %rd15;
	.param .b64 param1;
	st.param.b64 	[param1], %rd12;
	.param .b32 retval0;
	call.uni (retval0), 
	vprintf, 
	(
	param0, 
	param1
	);
	ld.param.b32 	%r44, [retval0];
	} // callseq 7
	st.local.u32 	[%rd13], %r11;
	mov.u64 	%rd16, $str$8;
	cvta.global.u64 	%rd17, %rd16;
	{ // callseq 8, 0
	.param .b64 param0;
	st.param.b64 	[param0], %rd17;
	.param .b64 param1;
	st.param.b64 	[param1], %rd12;
	.param .b32 retval0;
	call.uni (retval0), 
	vprintf, 
	(
	param0, 
	param1
	);
	ld.param.b32 	%r46, [retval0];
	} // callseq 8
$L__BB3_12:
	ret;

}
	// .globl	_Z14reduceWithShflPfS_i
.visible .entry _Z14reduceWithShflPfS_i(
	.param .u64 .ptr .align 1 _Z14reduceWithShflPfS_i_param_0,
	.param .u64 .ptr .align 1 _Z14reduceWithShflPfS_i_param_1,
	.param .u32 _Z14reduceWithShflPfS_i_param_2
)
{
	.reg .pred 	%p<16>;
	.reg .b32 	%r<40>;
	.reg .b32 	%f<30>;
	.reg .b64 	%rd<7>;
	// demoted variable
	.shared .align 4 .b8 _ZZ14reduceWithShflPfS_iE5sdata[128];
	ld.param.u64 	%rd1, [_Z14reduceWithShflPfS_i_param_0];
	ld.param.u64 	%rd2, [_Z14reduceWithShflPfS_i_param_1];
	ld.param.u32 	%r5, [_Z14reduceWithShflPfS_i_param_2];
	mov.u32 	%r6, %ctaid.x;
	mov.u32 	%r1, %ntid.x;
	mov.u32 	%r2, %tid.x;
	mad.lo.s32 	%r3, %r6, %r1, %r2;
	mov.u32 	%r7, %tid.y;
	mov.u32 	%r8, %tid.z;
	mov.u32 	%r9, %ntid.y;
	mad.lo.s32 	%r10, %r8, %r9, %r7;
	mad.lo.s32 	%r11, %r10, %r1, %r2;
	and.b32  	%r4, %r11, 31;
	setp.ge.s32 	%p1, %r3, %r5;
	mov.f32 	%f28, 0f00000000;
	@%p1 bra 	$L__BB4_2;
	cvta.to.global.u64 	%rd3, %rd1;
	mul.wide.s32 	%rd4, %r3, 4;
	add.s64 	%rd5, %rd3, %rd4;
	ld.global.f32 	%f28, [%rd5];
$L__BB4_2:
	mov.b32 	%r12, %f28;
	shfl.sync.down.b32	%r13|%p2, %r12, 16, 31, -1;
	mov.b32 	%f8, %r13;
	add.f32 	%f9, %f28, %f8;
	mov.b32 	%r14, %f9;
	shfl.sync.down.b32	%r15|%p3, %r14, 8, 31, -1;
	mov.b32 	%f10, %r15;
	add.f32 	%f11, %f9, %f10;
	mov.b32 	%r16, %f11;
	shfl.sync.down.b32	%r17|%p4, %r16, 4, 31, -1;
	mov.b32 	%f12, %r17;
	add.f32 	%f13, %f11, %f12;
	mov.b32 	%r18, %f13;
	shfl.sync.down.b32	%r19|%p5, %r18, 2, 31, -1;
	mov.b32 	%f14, %r19;
	add.f32 	%f15, %f13, %f14;
	mov.b32 	%r20, %f15;
	shfl.sync.down.b32	%r21|%p6, %r20, 1, 31, -1;
	mov.b32 	%f16, %r21;
	add.f32 	%f3, %f15, %f16;
	setp.ne.s32 	%p7, %r4, 0;
	@%p7 bra 	$L__BB4_4;
	shr.u32 	%r22, %r2, 3;
	and.b32  	%r23, %r22, 124;
	mov.u32 	%r24, _ZZ14reduceWithShflPfS_iE5sdata;
	add.s32 	%r25, %r24, %r23;
	st.shared.f32 	[%r25], %f3;
$L__BB4_4:
	barrier.sync 	0;
	setp.gt.u32 	%p8, %r2, 31;
	@%p8 bra 	$L__BB4_9;
	shr.u32 	%r26, %r1, 5;
	setp.ge.u32 	%p9, %r4, %r26;
	mov.f32 	%f29, 0f00000000;
	@%p9 bra 	$L__BB4_7;
	shl.b32 	%r27, %r4, 2;
	mov.u32 	%r28, _ZZ14reduceWithShflPfS_iE5sdata;
	add.s32 	%r29, %r28, %r27;
	ld.shared.f32 	%f29, [%r29];
$L__BB4_7:
	setp.ne.s32 	%p10, %r4, 0;
	mov.b32 	%r30, %f29;
	shfl.sync.down.b32	%r31|%p11, %r30, 16, 31, -1;
	mov.b32 	%f18, %r31;
	add.f32 	%f19, %f29, %f18;
	mov.b32 	%r32, %f19;
	shfl.sync.down.b32	%r33|%p12, %r32, 8, 31, -1;
	mov.b32 	%f20, %r33;
	add.f32 	%f21, %f19, %f20;
	mov.b32 	%r34, %f21;
	shfl.sync.down.b32	%r35|%p13, %r34, 4, 31, -1;
	mov.b32 	%f22, %r35;
	add.f32 	%f23, %f21, %f22;
	mov.b32 	%r36, %f23;
	shfl.sync.down.b32	%r37|%p14, %r36, 2, 31, -1;
	mov.b32 	%f24, %r37;
	add.f32 	%f25, %f23, %f24;
	mov.b32 	%r38, %f25;
	shfl.sync.down.b32	%r39|%p15, %r38, 1, 31, -1;
	mov.b32 	%f26, %r39;
	add.f32 	%f6, %f25, %f26;
	@%p10 bra 	$L__BB4_9;
	cvta.to.global.u64 	%rd6, %rd2;
	atom.global.add.f32 	%f27, [%rd6], %f6;
$L__BB4_9:
	ret;

}
	// .globl	_Z15reduceWithTilesILi32EEvPfS0_i
.visible .entry _Z15reduceWithTilesILi32EEvPfS0_i(
	.param .u64 .ptr .align 1 _Z15reduceWithTilesILi32EEvPfS0_i_param_0,
	.param .u64 .ptr .align 1 _Z15reduceWithTilesILi32EEvPfS0_i_param_1,
	.param .u32 _Z15reduceWithTilesILi32EEvPfS0_i_param_2
)
{
	.reg .pred 	%p<8>;
	.reg .b32 	%r<22>;
	.reg .b32 	%f<16>;
	.reg .b64 	%rd<7>;

	ld.param.u64 	%rd1, [_Z15reduceWithTilesILi32EEvPfS0_i_param_0];
	ld.param.u64 	%rd2, [_Z15reduceWithTilesILi32EEvPfS0_i_param_1];
	ld.param.u32 	%r4, [_Z15reduceWithTilesILi32EEvPfS0_i_param_2];
	mov.u32 	%r5, %ctaid.x;
	mov.u32 	%r1, %ntid.x;
	mov.u32 	%r2, %tid.x;
	mad.lo.s32 	%r3, %r5, %r1, %r2;
	setp.ge.s32 	%p1, %r3, %r4;
	mov.f32 	%f15, 0f00000000;
	@%p1 bra 	$L__BB5_2;
	cvta.to.global.u64 	%rd3, %rd1;
	mul.wide.s32 	%rd4, %r3, 4;
	add.s64 	%rd5, %rd3, %rd4;
	ld.global.f32 	%f15, [%rd5];
$L__BB5_2:
	mov.b32 	%r6, %f15;
	shfl.sync.bfly.b32	%r7|%p2, %r6, 16, 31, -1;
	mov.b32 	%f5, %r7;
	add.f32 	%f6, %f15, %f5;
	mov.b32 	%r8, %f6;
	shfl.sync.bfly.b32	%r9|%p3, %r8, 8, 31, -1;
	mov.b32 	%f7, %r9;
	add.f32 	%f8, %f6, %f7;
	mov.b32 	%r10, %f8;
	shfl.sync.bfly.b32	%r11|%p4, %r10, 4, 31, -1;
	mov.b32 	%f9, %r11;
	add.f32 	%f10, %f8, %f9;
	mov.b32 	%r12, %f10;
	shfl.sync.bfly.b32	%r13|%p5, %r12, 2, 31, -1;
	mov.b32 	%f11, %r13;
	add.f32 	%f12, %f10, %f11;
	mov.b32 	%r14, %f12;
	shfl.sync.bfly.b32	%r15|%p6, %r14, 1, 31, -1;
	mov.b32 	%f13, %r15;
	add.f32 	%f3, %f12, %f13;
	mov.u32 	%r16, %tid.y;
	mov.u32 	%r17, %tid.z;
	mov.u32 	%r18, %ntid.y;
	mad.lo.s32 	%r19, %r17, %r18, %r16;
	mad.lo.s32 	%r20, %r19, %r1, %r2;
	and.b32  	%r21, %r20, 31;
	setp.ne.s32 	%p7, %r21, 0;
	@%p7 bra 	$L__BB5_4;
	cvta.to.global.u64 	%rd6, %rd2;
	atom.global.add.f32 	%f14, [%rd6], %f3;
$L__BB5_4:
	ret;

}
	// .globl	_Z15reduceWithTilesILi16EEvPfS0_i
.visible .entry _Z15reduceWithTilesILi16EEvPfS0_i(
	.param .u64 .ptr .align 1 _Z15reduceWithTilesILi16EEvPfS0_i_param_0,
	.param .u64 .ptr .align 1 _Z15reduceWithTilesILi16EEvPfS0_i_param_1,
	.param .u32 _Z15reduceWithTilesILi16EEvPfS0_i_param_2
)
{
	.reg .pred 	%p<7>;
	.reg .b32 	%r<25>;
	.reg .b32 	%f<14>;
	.reg .b64 	%rd<7>;

	ld.param.u64 	%rd1, [_Z15reduceWithTilesILi16EEvPfS0_i_param_0];
	ld.param.u64 	%rd2, [_Z15reduceWithTilesILi16EEvPfS0_i_param_1];
	ld.param.u32 	%r6, [_Z15reduceWithTilesILi16EEvPfS0_i_param_2];
	// begin inline asm
	mov.u32 %r5, %laneid;
	// end inline asm
	mov.u32 	%r7, %ctaid.x;
	mov.u32 	%r2, %ntid.x;
	mov.u32 	%r3, %tid.x;
	mad.lo.s32 	%r4, %r7, %r2, %r3;
	setp.ge.s32 	%p1, %r4, %r6;
	mov.f32 	%f13, 0f00000000;
	@%p1 bra 	$L__BB6_2;
	cvta.to.global.u64 	%rd3, %rd1;
	mul.wide.s32 	%rd4, %r4, 4;
	add.s64 	%rd5, %rd3, %rd4;
	ld.global.f32 	%f13, [%rd5];
$L__BB6_2:
	and.b32  	%r8, %r5, -16;
	mov.b32 	%r9, 65535;
	shl.b32 	%r10, %r9, %r8;
	mov.b32 	%r11, %f13;
	shfl.sync.bfly.b32	%r12|%p2, %r11, 8, 4127, %r10;
	mov.b32 	%f5, %r12;
	add.f32 	%f6, %f13, %f5;
	mov.b32 	%r13, %f6;
	shfl.sync.bfly.b32	%r14|%p3, %r13, 4, 4127, %r10;
	mov.b32 	%f7, %r14;
	add.f32 	%f8, %f6, %f7;
	mov.b32 	%r15, %f8;
	shfl.sync.bfly.b32	%r16|%p4, %r15, 2, 4127, %r10;
	mov.b32 	%f9, %r16;
	add.f32 	%f10, %f8, %f9;
	mov.b32 	%r17, %f10;
	shfl.sync.bfly.b32	%r18|%p5, %r17, 1, 4127, %r10;
	mov.b32 	%f11, %r18;
	add.f32 	%f3, %f10, %f11;
	mov.u32 	%r19, %tid.y;
	mov.u32 	%r20, %tid.z;
	mov.u32 	%r21, %ntid.y;
	mad.lo.s32 	%r22, %r20, %r21, %r19;
	mad.lo.s32 	%r23, %r22, %r2, %r3;
	and.b32  	%r24, %r23, 15;
	setp.ne.s32 	%p6, %r24, 0;
	@%p6 bra 	$L__BB6_4;
	cvta.to.global.u64 	%rd6, %rd2;
	atom.global.add.f32 	%f12, [%rd6], %f3;
$L__BB6_4:
	ret;

}
	// .globl	_Z18warpPrimitivesDemov
.visible .entry _Z18warpPrimitivesDemov()
{
	.local .align 8 .b8 	__local_depot7[16];
	.reg .b64 	%SP;
	.reg .b64 	%SPL;
	.reg .pred 	%p<27>;
	.reg .b32 	%r<54>;
	.reg .b64 	%rd<48>;

	mov.u64 	%SPL, __local_depot7;
	cvta.local.u64 	%SP, %SPL;
	add.u64 	%rd2, %SP, 0;
	add.u64 	%rd1, %SPL, 0;
	mov.u32 	%r13, %tid.x;
	mov.u32 	%r14, %tid.y;
	mov.u32 	%r15, %tid.z;
	mov.u32 	%r16, %ntid.x;
	mov.u32 	%r17, %ntid.y;
	mad.lo.s32 	%r18, %r15, %r17, %r14;
	mad.lo.s32 	%r1, %r18, %r16, %r13;
	and.b32  	%r2, %r1, 31;
	add.s32 	%r3, %r2, 1;
	mov.u64 	%rd3, $str$9;
	cvta.global.u64 	%rd4, %rd3;
	{ // callseq 9, 0
	.param .b64 param0;
	st.param.b64 	[param0], %rd4;
	.param .b64 param1;
	st.param.b64 	[param1], 0;
	.param .b32 retval0;
	call.uni (retval0), 
	vprintf, 
	(
	param0, 
	param1
	);
	ld.param.b32 	%r19, [retval0];
	} // callseq 9
	setp.ne.s32 	%p1, %r2, 0;
	@%p1 bra 	$L__BB7_2;
	mov.u64 	%rd5, $str$10;
	cvta.global.u64 	%rd6, %rd5;
	{ // callseq 10, 0
	.param .b64 param0;
	st.param.b64 	[param0], %rd6;
	.param .b64 param1;
	st.param.b64 	[param1], 0;
	.param .b32 retval0;
	call.uni (retval0), 
	vprintf, 
	(
	param0, 
	param1
	);
	ld.param.b32 	%r21, [retval0];
	} // callseq 10
$L__BB7_2:
	bar.warp.sync 	-1;
	shfl.sync.idx.b32	%r4|%p2, %r3, 0, 31, -1;
	setp.gt.u32 	%p3, %r2, 3;
	@%p3 bra 	$L__BB7_4;
	st.local.v2.u32 	[%rd1], {%r2, %r3};
	st.local.u32 	[%rd1+8], %r4;
	mov.u64 	%rd7, $str$11;
	cvta.global.u64 	%rd8, %rd7;
	{ // callseq 11, 0
	.param .b64 param0;
	st.param.b64 	[param0], %rd8;
	.param .b64 param1;
	st.param.b64 	[param1], %rd2;
	.param .b32 retval0;
	call.uni (retval0), 
	vprintf, 
	(
	param0, 
	param1
	);
	ld.param.b32 	%r23, [retval0];
	} // callseq 11
$L__BB7_4:
	setp.ne.s32 	%p4, %r2, 0;
	bar.warp.sync 	-1;
	@%p4 bra 	$L__BB7_6;
	mov.u64 	%rd10, $str$12;
	cvta.global.u64 	%rd11, %rd10;
	{ // callseq 12, 0
	.param .b64 param0;
	st.param.b64 	[param0], %rd11;
	.param .b64 param1;
	st.param.b64 	[param1], 0;
	.param .b32 retval0;
	call.uni (retval0), 
	vprintf, 
	(
	param0, 
	param1
	);
	ld.param.b32 	%r25, [retval0];
	} // callseq 12
$L__BB7_6:
	setp.gt.u32 	%p5, %r2, 3;
	bar.warp.sync 	-1;
	shfl.sync.up.b32	%r5|%p6, %r3, 1, 0, -1;
	@%p5 bra 	$L__BB7_8;
	st.local.v2.u32 	[%rd1], {%r2, %r3};
	st.local.u32 	[%rd1+8], %r5;
	mov.u64 	%rd12, $str$11;
	cvta.global.u64 	%rd13, %rd12;
	{ // callseq 13, 0
	.param .b64 param0;
	st.param.b64 	[param0], %rd13;
	.param .b64 param1;
	st.param.b64 	[param1], %rd2;
	.param .b32 retval0;
	call.uni (retval0), 
	vprintf, 
	(
	param0, 
	param1
	);
	ld.param.b32 	%r27, [retval0];
	} // callseq 13
$L__BB7_8:
	setp.ne.s32 	%p7, %r2, 0;
	bar.warp.sync 	-1;
	@%p7 bra 	$L__BB7_10;
	mov.u64 	%rd15, $str$13;
	cvta.global.u64 	%rd16, %rd15;
	{ // callseq 14, 0
	.param .b64 param0;
	st.param.b64 	[param0], %rd16;
	.param .b64 param1;
	st.param.b64 	[param1], 0;
	.param .b32 retval0;
	call.uni (retval0), 
	vprintf, 
	(
	param0, 
	param1
	);
	ld.param.b32 	%r29, [retval0];
	} // callseq 14
$L__BB7_10:
	setp.gt.u32 	%p8, %r2, 3;
	bar.warp.sync 	-1;
	shfl.sync.down.b32	%r6|%p9, %r3, 1, 31, -1;
	@%p8 bra 	$L__BB7_12;
	st.local.v2.u32 	[%rd1], {%r2, %r3};
	st.local.u32 	[%rd1+8], %r6;
	mov.u64 	%rd17, $str$11;
	cvta.global.u64 	%rd18, %rd17;
	{ // callseq 15, 0
	.param .b64 param0;
	st.param.b64 	[param0], %rd18;
	.param .b64 param1;
	st.param.b64 	[param1], %rd2;
	.param .b32 retval0;
	call.uni (retval0), 
	vprintf, 
	(
	param0, 
	param1
	);
	ld.param.b32 	%r31, [retval0];
	} // callseq 15
$L__BB7_12:
	setp.ne.s32 	%p10, %r2, 0;
	bar.warp.sync 	-1;
	@%p10 bra 	$L__BB7_14;
	mov.u64 	%rd20, $str$14;
	cvta.global.u64 	%rd21, %rd20;
	{ // callseq 16, 0
	.param .b64 param0;
	st.param.b64 	[param0], %rd21;
	.param .b64 param1;
	st.param.b64 	[param1], 0;
	.param .b32 retval0;
	call.uni (retval0), 
	vprintf, 
	(
	param0, 
	param1
	);
	ld.param.b32 	%r33, [retval0];
	} // callseq 16
$L__BB7_14:
	setp.gt.u32 	%p11, %r2, 3;
	bar.warp.sync 	-1;
	shfl.sync.bfly.b32	%r7|%p12, %r3, 1, 31, -1;
	@%p11 bra 	$L__BB7_16;
	st.local.v2.u32 	[%rd1], {%r2, %r3};
	st.local.u32 	[%rd1+8], %r7;
	mov.u64 	%rd22, $str$15;
	cvta.global.u64 	%rd23, %rd22;
	{ // callseq 17, 0
	.param .b64 param0;
	st.param.b64 	[param0], %rd23;
	.param .b64 param1;
	st.param.b64 	[param1], %rd2;
	.param .b32 retval0;
	call.uni (retval0), 
	vprintf, 
	(
	param0, 
	param1
	);
	ld.param.b32 	%r35, [retval0];
	} // callseq 17
$L__BB7_16:
	setp.ne.s32 	%p13, %r2, 0;
	bar.warp.sync 	-1;
	@%p13 bra 	$L__BB7_18;
	mov.u64 	%rd25, $str$16;
	cvta.global.u64 	%rd26, %rd25;
	{ // callseq 18, 0
	.param .b64 param0;
	st.param.b64 	[param0], %rd26;
	.param .b64 param1;
	st.param.b64 	[param1], 0;
	.param .b32 retval0;
	call.uni (retval0), 
	vprintf, 
	(
	param0, 
	param1
	);
	ld.param.b32 	%r37, [retval0];
	} // callseq 18
$L__BB7_18:
	setp.ne.s32 	%p14, %r2, 0;
	bar.warp.sync 	-1;
	setp.lt.u32 	%p15, %r2, 16;
	mov.b32 	%r39, -1;
	vote.sync.ballot.b32 	%r8, %p15, %r39;
	@%p14 bra 	$L__BB7_20;
	st.local.u32 	[%rd1], %r8;
	mov.u64 	%rd27, $str$17;
	cvta.global.u64 	%rd28, %rd27;
	{ // callseq 19, 0
	.param .b64 param0;
	st.param.b64 	[param0], %rd28;
	.param .b64 param1;
	st.param.b64 	[param1], %rd2;
	.param .b32 retval0;
	call.uni (retval0), 
	vprintf, 
	(
	param0, 
	param1
	);
	ld.param.b32 	%r40, [retval0];
	} // callseq 19
$L__BB7_20:
	setp.ne.s32 	%p17, %r2, 0;
	bar.warp.sync 	-1;
	@%p17 bra 	$L__BB7_22;
	mov.u64 	%rd30, $str$18;
	cvta.global.u64 	%rd31, %rd30;
	{ // callseq 20, 0
	.param .b64 param0;
	st.param.b64 	[param0], %rd31;
	.param .b64 param1;
	st.param.b64 	[param1], 0;
	.param .b32 retval0;
	call.uni (retval0), 
	vprintf, 
	(
	param0, 
	param1
	);
	ld.param.b32 	%r42, [retval0];
	} // callseq 20
$L__BB7_22:
	setp.ne.s32 	%p18, %r2, 0;
	bar.warp.sync 	-1;
	setp.eq.s32 	%p19, %r2, 15;
	mov.b32 	%r44, -1;
	vote.sync.ballot.b32 	%r9, %p19, %r44;
	mov.pred 	%p21, -1;
	vote.sync.ballot.b32 	%r10, %p21, %r44;
	@%p18 bra 	$L__BB7_24;
	setp.eq.s32 	%p23, %r10, -1;
	setp.eq.s32 	%p24, %r9, 0;
	mov.u64 	%rd32, $str$20;
	cvta.global.u64 	%rd33, %rd32;
	mov.u64 	%rd34, $str$21;
	cvta.global.u64 	%rd35, %rd34;
	selp.b64 	%rd36, %rd35, %rd33, %p24;
	st.local.u64 	[%rd1], %rd36;
	mov.u64 	%rd37, $str$19;
	cvta.global.u64 	%rd38, %rd37;
	{ // callseq 21, 0
	.param .b64 param0;
	st.param.b64 	[param0], %rd38;
	.param .b64 param1;
	st.param.b64 	[param1], %rd2;
	.param .b32 retval0;
	call.uni (retval0), 
	vprintf, 
	(
	param0, 
	param1
	);
	ld.param.b32 	%r45, [retval0];
	} // callseq 21
	selp.b64 	%rd40, %rd33, %rd35, %p23;
	st.local.u64 	[%rd1], %rd40;
	mov.u64 	%rd41, $str$22;
	cvta.global.u64 	%rd42, %rd41;
	{ // callseq 22, 0
	.param .b64 param0;
	st.param.b64 	[param0], %rd42;
	.param .b64 param1;
	st.param.b64 	[param1], %rd2;
	.param .b32 retval0;
	call.uni (retval0), 
	vprintf, 
	(
	param0, 
	param1
	);
	ld.param.b32 	%r47, [retval0];
	} // callseq 22
$L__BB7_24:
	setp.ne.s32 	%p25, %r2, 0;
	bar.warp.sync 	-1;
	@%p25 bra 	$L__BB7_26;
	mov.u64 	%rd43, $str$23;
	cvta.global.u64 	%rd44, %rd43;
	{ // callseq 23, 0
	.param .b64 param0;
	st.param.b64 	[param0], %rd44;
	.param .b64 param1;
	st.param.b64 	[param1], 0;
	.param .b32 retval0;
	call.uni (retval0), 
	vprintf, 
	(
	param0, 
	param1
	);
	ld.param.b32 	%r49, [retval0];
	} // callseq 23
$L__BB7_26:
	bar.warp.sync 	-1;
	shr.u32 	%r11, %r2, 3;
	match.any.sync.b32 	%r12, %r11, -1;
	and.b32  	%r51, %r1, 7;
	setp.ne.s32 	%p26, %r51, 0;
	@%p26 bra 	$L__BB7_28;
	st.local.v2.u32 	[%rd1], {%r11, %r2};
	st.local.u32 	[%rd1+8], %r12;
	mov.u64 	%rd45, $str$24;
	cvta.global.u64 	%rd46, %rd45;
	{ // callseq 24, 0
	.param .b64 param0;
	st.param.b64 	[param0], %rd46;
	.param .b64 param1;
	st.param.b64 	[param1], %rd2;
	.param .b32 retval0;
	call.uni (retval0), 
	vprintf, 
	(
	param0, 
	param1
	);
	ld.param.b32 	%r52, [retval0];
	} // callseq 24
$L__BB7_28:
	ret;

}
	// .globl	_Z17parallelPrefixSumPiS_i
.visible .entry _Z17parallelPrefixSumPiS_i(
	.param .u64 .ptr .align 1 _Z17parallelPrefixSumPiS_i_param_0,
	.param .u64 .ptr .align 1 _Z17parallelPrefixSumPiS_i_param_1,
	.param .u32 _Z17parallelPrefixSumPiS_i_param_2
)
{
	.reg .pred 	%p<24>;
	.reg .b32 	%r<58>;
	.reg .b64 	%rd<9>;

	ld.param.u64 	%rd1, [_Z17parallelPrefixSumPiS_i_param_0];
	ld.param.u64 	%rd2, [_Z17parallelPrefixSumPiS_i_param_1];
	ld.param.u32 	%r19, [_Z17parallelPrefixSumPiS_i_param_2];
	mov.u32 	%r1, %tid.x;
	mov.u32 	%r21, %ctaid.x;
	mov.u32 	%r2, %ntid.x;
	mad.lo.s32 	%r3, %r21, %r2, %r1;
	setp.ge.s32 	%p1, %r3, %r19;
	mov.b32 	%r53, 0;
	@%p1 bra 	$L__BB8_2;
	cvta.to.global.u64 	%rd3, %rd1;
	mul.wide.s32 	%rd4, %r3, 4;
	add.s64 	%rd5, %rd3, %rd4;
	ld.global.u32 	%r53, [%rd5];
$L__BB8_2:
	shl.b32 	%r22, %r1, 2;
	mov.u32 	%r23, sdata;
	add.s32 	%r6, %r23, %r22;
	st.shared.u32 	[%r6], %r53;
	barrier.sync 	0;
	mov.u32 	%r24, %tid.y;
	mov.u32 	%r25, %tid.z;
	mov.u32 	%r26, %ntid.y;
	mad.lo.s32 	%r27, %r25, %r26, %r24;
	mad.lo.s32 	%r28, %r27, %r2, %r1;
	and.b32  	%r29, %r28, 31;
	ld.shared.u32 	%r30, [%r6];
	shfl.sync.up.b32	%r31|%p2, %r30, 1, 0, -1;
	setp.eq.s32 	%p3, %r29, 0;
	selp.b32 	%r32, 0, %r31, %p3;
	add.s32 	%r33, %r32, %r30;
	shfl.sync.up.b32	%r34|%p4, %r33, 2, 0, -1;
	setp.lt.u32 	%p5, %r29, 2;
	selp.b32 	%r35, 0, %r34, %p5;
	add.s32 	%r36, %r35, %r33;
	shfl.sync.up.b32	%r37|%p6, %r36, 4, 0, -1;
	setp.lt.u32 	%p7, %r29, 4;
	selp.b32 	%r38, 0, %r37, %p7;
	add.s32 	%r39, %r38, %r36;
	shfl.sync.up.b32	%r40|%p8, %r39, 8, 0, -1;
	setp.lt.u32 	%p9, %r29, 8;
	selp.b32 	%r41, 0, %r40, %p9;
	add.s32 	%r42, %r41, %r39;
	shfl.sync.up.b32	%r43|%p10, %r42, 16, 0, -1;
	setp.lt.u32 	%p11, %r29, 16;
	selp.b32 	%r44, 0, %r43, %p11;
	add.s32 	%r57, %r44, %r42;
	st.shared.u32 	[%r6], %r57;
	barrier.sync 	0;
	and.b32  	%r8, %r1, 31;
	setp.ne.s32 	%p12, %r8, 31;
	@%p12 bra 	$L__BB8_7;
	setp.lt.u32 	%p13, %r2, 64;
	mov.u32 	%r56, %r57;
	@%p13 bra 	$L__BB8_6;
	shr.u32 	%r9, %r1, 5;
	shr.u32 	%r10, %r2, 5;
	mov.b32 	%r54, 1;
	mov.u32 	%r56, %r57;
$L__BB8_5:
	shfl.sync.up.b32	%r46|%p14, %r56, %r54, 0, -1;
	setp.lt.u32 	%p15, %r9, %r54;
	selp.b32 	%r47, 0, %r46, %p15;
	add.s32 	%r56, %r47, %r56;
	shl.b32 	%r54, %r54, 1;
	setp.lt.u32 	%p16, %r54, %r10;
	@%p16 bra 	$L__BB8_5;
$L__BB8_6:
	st.shared.u32 	[%r6], %r56;
$L__BB8_7:
	barrier.sync 	0;
	setp.lt.u32 	%p17, %r1, 32;
	setp.eq.s32 	%p18, %r8, 31;
	or.pred  	%p19, %p17, %p18;
	@%p19 bra 	$L__BB8_9;
	and.b32  	%r49, %r22, 3968;
	add.s32 	%r51, %r23, %r49;
	ld.shared.u32 	%r52, [%r51+-4];
	add.s32 	%r57, %r52, %r57;
	bra.uni 	$L__BB8_11;
$L__BB8_9:
	setp.lt.u32 	%p20, %r1, 32;
	setp.ne.s32 	%p21, %r8, 31;
	or.pred  	%p22, %p20, %p21;
	@%p22 bra 	$L__BB8_11;
	ld.shared.u32 	%r57, [%r6];
$L__BB8_11:
	setp.ge.s32 	%p23, %r3, %r19;
	@%p23 bra 	$L__BB8_13;
	cvta.to.global.u64 	%rd6, %rd2;
	mul.wide.s32 	%rd7, %r3, 4;
	add.s64 	%rd8, %rd6, %rd7;
	st.global.u32 	[%rd8], %r57;
$L__BB8_13:
	ret;

}


// ===== COMPILED SASS (sm_100) =====

	.target	sm_100

	.elftype	@"ET_EXEC"


//--------------------- .note.nv.tkinfo           --------------------------
	.section	.note.nv.tkinfo,"",@"SHT_NOTE"
	.sectionflags	@"SHF_NOTE_NV_TKINFO"
	.tkinfo
        /*0018*/ 	.word	0x00000002
        /*0030*/ 	.string	""
        /*0030*/ 	.string	"ptxas"
        /*0030*/ 	.string	"Cuda compilation tools, release 13.0, V13.0.88"
        /*0030*/ 	.string	"Build cuda_13.0.r13.0/compiler.36424714_0"
        /*0030*/ 	.string	"-arch sm_100 -m 64 "



//--------------------- .note.nv.cuinfo           --------------------------
	.section	.note.nv.cuinfo,"",@"SHT_NOTE"
	.sectionflags	@"SHF_NOTE_NV_CUINFO"
        /*0018*/ 	.short	0x0002
        /*001a*/ 	.short	0x0064
        /*001c*/ 	.short	0x0082
	.zero		2


//--------------------- .nv.info                  --------------------------
	.section	.nv.info,"",@"SHT_CUDA_INFO"
	.align	4


	//----- nvinfo : EIATTR_REGCOUNT
	.align		4
        /*0000*/ 	.byte	0x04, 0x2f
        /*0002*/ 	.short	(.L_36 - .L_35)
	.align		4
.L_35:
        /*0004*/ 	.word	index@(_Z20threadBlockGroupDemoPi)
        /*0008*/ 	.word	0x00000018


	//----- nvinfo : EIATTR_FRAME_SIZE
	.align		4
.L_36:
        /*000c*/ 	.byte	0x04, 0x11
        /*000e*/ 	.short	(.L_38 - .L_37)
	.align		4
.L_37:
        /*0010*/ 	.word	index@(_Z20threadBlockGroupDemoPi)
        /*0014*/ 	.word	0x00000010


	//----- nvinfo : EIATTR_REGCOUNT
	.align		4
.L_38:
        /*0018*/ 	.byte	0x04, 0x2f
        /*001a*/ 	.short	(.L_40 - .L_39)
	.align		4
.L_39:
        /*001c*/ 	.word	index@(_Z18tiledPartitionDemoPfS_i)
        /*0020*/ 	.word	0x0000001e


	//----- nvinfo : EIATTR_FRAME_SIZE
	.align		4
.L_40:
        /*0024*/ 	.byte	0x04, 0x11
        /*0026*/ 	.short	(.L_42 - .L_41)
	.align		4
.L_41:
        /*0028*/ 	.word	index@(_Z18tiledPartitionDemoPfS_i)
        /*002c*/ 	.word	0x00000010


	//----- nvinfo : EIATTR_REGCOUNT
	.align		4
.L_42:
        /*0030*/ 	.byte	0x04, 0x2f
        /*0032*/ 	.short	(.L_44 - .L_43)
	.align		4
.L_43:
        /*0034*/ 	.word	index@(_Z18coalescedGroupDemoPii)
        /*0038*/ 	.word	0x00000018


	//----- nvinfo : EIATTR_FRAME_SIZE
	.align		4
.L_44:
        /*003c*/ 	.byte	0x04, 0x11
        /*003e*/ 	.short	(.L_46 - .L_45)
	.align		4
.L_45:
        /*0040*/ 	.word	index@(_Z18coalescedGroupDemoPii)
        /*0044*/ 	.word	0x00000008


	//----- nvinfo : EIATTR_REGCOUNT
	.align		4
.L_46:
        /*0048*/ 	.byte	0x04, 0x2f
        /*004a*/ 	.short	(.L_48 - .L_47)
	.align		4
.L_47:
        /*004c*/ 	.word	index@(_Z12gridSyncDemoPiii)
        /*0050*/ 	.word	0x00000018


	//----- nvinfo : EIATTR_FRAME_SIZE
	.align		4
.L_48:
        /*0054*/ 	.byte	0x04, 0x11
        /*0056*/ 	.short	(.L_50 - .L_49)
	.align		4
.L_49:
        /*0058*/ 	.word	index@(_Z12gridSyncDemoPiii)
        /*005c*/ 	.word	0x00000008


	//----- nvinfo : EIATTR_REGCOUNT
	.align		4
.L_50:
        /*0060*/ 	.byte	0x04, 0x2f
        /*0062*/ 	.short	(.L_52 - .L_51)
	.align		4
.L_51:
        /*0064*/ 	.word	index@(_Z14reduceWithShflPfS_i)
        /*0068*/ 	.word	0x0000000e


	//----- nvinfo : EIATTR_FRAME_SIZE
	.align		4
.L_52:
        /*006c*/ 	.byte	0x04, 0x11
        /*006e*/ 	.short	(.L_54 - .L_53)
	.align		4
.L_53:
        /*0070*/ 	.word	index@(_Z14reduceWithShflPfS_i)
        /*0074*/ 	.word	0x00000000


	//----- nvinfo : EIATTR_REGCOUNT
	.align		4
.L_54:
        /*0078*/ 	.byte	0x04, 0x2f
        /*007a*/ 	.short	(.L_56 - .L_55)
	.align		4
.L_55:
        /*007c*/ 	.word	index@(_Z15reduceWithTilesILi32EEvPfS0_i)
        /*0080*/ 	.word	0x0000000e


	//----- nvinfo : EIATTR_FRAME_SIZE
	.align		4
.L_56:
        /*0084*/ 	.byte	0x04, 0x11
        /*0086*/ 	.short	(.L_58 - .L_57)
	.align		4
.L_57:
        /*0088*/ 	.word	index@(_Z15reduceWithTilesILi32EEvPfS0_i)
        /*008c*/ 	.word	0x00000000


	//----- nvinfo : EIATTR_REGCOUNT
	.align		4
.L_58:
        /*0090*/ 	.byte	0x04, 0x2f
        /*0092*/ 	.short	(.L_60 - .L_59)
	.align		4
.L_59:
        /*0094*/ 	.word	index@(_Z15reduceWithTilesILi16EEvPfS0_i)
        /*0098*/ 	.word	0x0000000e


	//----- nvinfo : EIATTR_FRAME_SIZE
	.align		4
.L_60:
        /*009c*/ 	.byte	0x04, 0x11
        /*009e*/ 	.short	(.L_62 - .L_61)
	.align		4
.L_61:
        /*00a0*/ 	.word	index@(_Z15reduceWithTilesILi16EEvPfS0_i)
        /*00a4*/ 	.word	0x00000000


	//----- nvinfo : EIATTR_REGCOUNT
	.align		4
.L_62:
        /*00a8*/ 	.byte	0x04, 0x2f
        /*00aa*/ 	.short	(.L_64 - .L_63)
	.align		4
.L_63:
        /*00ac*/ 	.word	index@(_Z18warpPrimitivesDemov)
        /*00b0*/ 	.word	0x00000019


	//----- nvinfo : EIATTR_FRAME_SIZE
	.align		4
.L_64:
        /*00b4*/ 	.byte	0x04, 0x11
        /*00b6*/ 	.short	(.L_66 - .L_65)
	.align		4
.L_65:
        /*00b8*/ 	.word	index@(_Z18warpPrimitivesDemov)
        /*00bc*/ 	.word	0x00000010


	//----- nvinfo : EIATTR_REGCOUNT
	.align		4
.L_66:
        /*00c0*/ 	.byte	0x04, 0x2f
        /*00c2*/ 	.short	(.L_68 - .L_67)
	.align		4
.L_67:
        /*00c4*/ 	.word	index@(_Z17parallelPrefixSumPiS_i)
        /*00c8*/ 	.word	0x0000000d


	//----- nvinfo : EIATTR_FRAME_SIZE
	.align		4
.L_68:
        /*00cc*/ 	.byte	0x04, 0x11
        /*00ce*/ 	.short	(.L_70 - .L_69)
	.align		4
.L_69:
        /*00d0*/ 	.word	index@(_Z17parallelPrefixSumPiS_i)
        /*00d4*/ 	.word	0x00000000


	//----- nvinfo : EIATTR_MIN_STACK_SIZE
	.align		4
.L_70:
        /*00d8*/ 	.byte	0x04, 0x12
        /*00da*/ 	.short	(.L_72 - .L_71)
	.align		4
.L_71:
        /*00dc*/ 	.word	index@(_Z17parallelPrefixSumPiS_i)
        /*00e0*/ 	.word	0x00000000


	//----- nvinfo : EIATTR_MIN_STACK_SIZE
	.align		4
.L_72:
        /*00e4*/ 	.byte	0x04, 0x12
        /*00e6*/ 	.short	(.L_74 - .L_73)
	.align		4
.L_73:
        /*00e8*/ 	.word	index@(_Z18warpPrimitivesDemov)
        /*00ec*/ 	.word	0x00000010


	//----- nvinfo : EIATTR_MIN_STACK_SIZE
	.align		4
.L_74:
        /*00f0*/ 	.byte	0x04, 0x12
        /*00f2*/ 	.short	(.L_76 - .L_75)
	.align		4
.L_75:
        /*00f4*/ 	.word	index@(_Z15reduceWithTilesILi16EEvPfS0_i)
        /*00f8*/ 	.word	0x00000000


	//----- nvinfo : EIATTR_MIN_STACK_SIZE
	.align		4
.L_76:
        /*00fc*/ 	.byte	0x04, 0x12
        /*00fe*/ 	.short	(.L_78 - .L_77)
	.align		4
.L_77:
        /*0100*/ 	.word	index@(_Z15reduceWithTilesILi32EEvPfS0_i)
        /*0104*/ 	.word	0x00000000


	//----- nvinfo : EIATTR_MIN_STACK_SIZE
	.align		4
.L_78:
        /*0108*/ 	.byte	0x04, 0x12
        /*010a*/ 	.short	(.L_80 - .L_79)
	.align		4
.L_79:
        /*010c*/ 	.word	index@(_Z14reduceWithShflPfS_i)
        /*0110*/ 	.word	0x00000000


	//----- nvinfo : EIATTR_MIN_STACK_SIZE
	.align		4
.L_80:
        /*0114*/ 	.byte	0x04, 0x12
        /*0116*/ 	.short	(.L_82 - .L_81)
	.align		4
.L_81:
        /*0118*/ 	.word	index@(_Z12gridSyncDemoPiii)
        /*011c*/ 	.word	0x00000008


	//----- nvinfo : EIATTR_MIN_STACK_SIZE
	.align		4
.L_82:
        /*0120*/ 	.byte	0x04, 0x12
        /*0122*/ 	.short	(.L_84 - .L_83)
	.align		4
.L_83:
        /*0124*/ 	.word	index@(_Z18coalescedGroupDemoPii)
        /*0128*/ 	.word	0x00000008


	//----- nvinfo : EIATTR_MIN_STACK_SIZE
	.align		4
.L_84:
        /*012c*/ 	.byte	0x04, 0x12
        /*012e*/ 	.short	(.L_86 - .L_85)
	.align		4
.L_85:
        /*0130*/ 	.word	index@(_Z18tiledPartitionDemoPfS_i)
        /*0134*/ 	.word	0x00000010


	//----- nvinfo : EIATTR_MIN_STACK_SIZE
	.align		4
.L_86:
        /*0138*/ 	.byte	0x04, 0x12
        /*013a*/ 	.short	(.L_88 - .L_87)
	.align		4
.L_87:
        /*013c*/ 	.word	index@(_Z20threadBlockGroupDemoPi)
        /*0140*/ 	.word	0x00000010
.L_88:


//--------------------- .nv.compat                --------------------------
	.section	.nv.compat,"",@"SHT_CUDA_COMPAT_INFO"
	.align	4
        /*0000*/ 	.byte	0x02, 0x09, 0x00, 0x00, 0x02, 0x02, 0x01, 0x00, 0x02, 0x05, 0x05, 0x00, 0x03, 0x07, 0x01, 0x01
        /*0010*/ 	.byte	0x02, 0x03, 0x00, 0x00, 0x02, 0x06, 0x01, 0x00, 0x04, 0x0b, 0x08, 0x00, 0x09, 0x00, 0x00, 0x00
        /*0020*/ 	.byte	0x00, 0x00, 0x00, 0x00


//--------------------- .nv.info._Z17parallelPrefixSumPiS_i --------------------------
	.section	.nv.info._Z17parallelPrefixSumPiS_i,"",@"SHT_CUDA_INFO"
	.sectionflags	@""
	.align	4


	//----- nvinfo : EIATTR_CUDA_API_VERSION
	.align		4
        /*0000*/ 	.byte	0x04, 0x37
        /*0002*/ 	.short	(.L_90 - .L_89)
.L_89:
        /*0004*/ 	.word	0x00000082


	//----- nvinfo : EIATTR_KPARAM_INFO
	.align		4
.L_90:
        /*0008*/ 	.byte	0x04, 0x17
        /*000a*/ 	.short	(.L_92 - .L_91)
.L_91:
        /*000c*/ 	.word	0x00000000
        /*0010*/ 	.short	0x0002
        /*0012*/ 	.short	0x0010
        /*0014*/ 	.byte	0x00, 0xf0, 0x11, 0x00


	//----- nvinfo : EIATTR_KPARAM_INFO
	.align		4
.L_92:
        /*0018*/ 	.byte	0x04, 0x17
        /*001a*/ 	.short	(.L_94 - .L_93)
.L_93:
        /*001c*/ 	.word	0x00000000
        /*0020*/ 	.short	0x0001
        /*0022*/ 	.short	0x0008
        /*0024*/ 	.byte	0x00, 0xf5, 0x21, 0x00


	//----- nvinfo : EIATTR_KPARAM_INFO
	.align		4
.L_94:
        /*0028*/ 	.byte	0x04, 0x17
        /*002a*/ 	.short	(.L_96 - .L_95)
.L_95:
        /*002c*/ 	.word	0x00000000
        /*0030*/ 	.short	0x0000
        /*0032*/ 	.short	0x0000
        /*0034*/ 	.byte	0x00, 0xf5, 0x21, 0x00


	//----- nvinfo : EIATTR_SPARSE_MMA_MASK
	.align		4
.L_96:
        /*0038*/ 	.byte	0x03, 0x50
        /*003a*/ 	.short	0x0000


	//----- nvinfo : EIATTR_MAXREG_COUNT
	.align		4
        /*003c*/ 	.byte	0x03, 0x1b
        /*003e*/ 	.short	0x00ff


	//----- nvinfo : EIATTR_NUM_BARRIERS
	.align		4
        /*0040*/ 	.byte	0x02, 0x4c
        /*0042*/ 	.byte	0x01
	.zero		1


	//----- nvinfo : EIATTR_MERCURY_ISA_VERSION
	.align		4
        /*0044*/ 	.byte	0x03, 0x5f
        /*0046*/ 	.short	0x0101


	//----- nvinfo : EIATTR_COOP_GROUP_MASK_REGIDS
	.align		4
        /*0048*/ 	.byte	0x04, 0x29
        /*004a*/ 	.short	(.L_98 - .L_97)


	//   ....[0]....
.L_97:
        /*004c*/ 	.word	0xffffffff


	//   ....[1]....
        /*0050*/ 	.word	0xffffffff


	//   ....[2]....
        /*0054*/ 	.word	0xffffffff


	//   ....[3]....
        /*0058*/ 	.word	0xffffffff


	//   ....[4]....
        /*005c*/ 	.word	0xffffffff


	//   ....[5]....
        /*0060*/ 	.word	0xffffffff


	//   ....[6]....
        /*0064*/ 	.word	0xffffffff


	//   ....[7]....
        /*0068*/ 	.word	0xffffffff


	//   ....[8]....
        /*006c*/ 	.word	0xffffffff


	//----- nvinfo : EIATTR_COOP_GROUP_INSTR_OFFSETS
	.align		4
.L_98:
        /*0070*/ 	.byte	0x04, 0x28
        /*0072*/ 	.short	(.L_100 - .L_99)


	//   ....[0]....
.L_99:
        /*0074*/ 	.word	0x00000170


	//   ....[1]....
        /*0078*/ 	.word	0x00000190


	//   ....[2]....
        /*007c*/ 	.word	0x000001d0


	//   ....[3]....
        /*0080*/ 	.word	0x00000210


	//   ....[4]....
        /*0084*/ 	.word	0x00000250


	//   ....[5]....
        /*0088*/ 	.word	0x000002a0


	//   ....[6]....
        /*008c*/ 	.word	0x000002f0


	//   ....[7]....
        /*0090*/ 	.word	0x00000390


	//   ....[8]....
        /*0094*/ 	.word	0x00000430


	//----- nvinfo : EIATTR_VRC_CTA_INIT_COUNT
	.align		4
.L_100:
        /*0098*/ 	.byte	0x02, 0x4a
	.zero		1
	.zero		1


	//----- nvinfo : EIATTR_EXIT_INSTR_OFFSETS
	.align		4
        /*009c*/ 	.byte	0x04, 0x1c
        /*009e*/ 	.short	(.L_102 - .L_101)


	//   ....[0]....
.L_101:
        /*00a0*/ 	.word	0x000004d0


	//   ....[1]....
        /*00a4*/ 	.word	0x00000510


	//----- nvinfo : EIATTR_CRS_STACK_SIZE
	.align		4
.L_102:
        /*00a8*/ 	.byte	0x04, 0x1e
        /*00aa*/ 	.short	(.L_104 - .L_103)
.L_103:
        /*00ac*/ 	.word	0x00000000


	//----- nvinfo : EIATTR_CBANK_PARAM_SIZE
	.align		4
.L_104:
        /*00b0*/ 	.byte	0x03, 0x19
        /*00b2*/ 	.short	0x0014


	//----- nvinfo : EIATTR_PARAM_CBANK
	.align		4
        /*00b4*/ 	.byte	0x04, 0x0a
        /*00b6*/ 	.short	(.L_106 - .L_105)
	.align		4
.L_105:
        /*00b8*/ 	.word	index@(.nv.constant0._Z17parallelPrefixSumPiS_i)
        /*00bc*/ 	.short	0x0380
        /*00be*/ 	.short	0x0014


	//----- nvinfo : EIATTR_SW_WAR
	.align		4
.L_106:
        /*00c0*/ 	.byte	0x04, 0x36
        /*00c2*/ 	.short	(.L_108 - .L_107)
.L_107:
        /*00c4*/ 	.word	0x00000008
.L_108:


//--------------------- .nv.info._Z18warpPrimitivesDemov --------------------------
	.section	.nv.info._Z18warpPrimitivesDemov,"",@"SHT_CUDA_INFO"
	.sectionflags	@""
	.align	4


	//----- nvinfo : EIATTR_CUDA_API_VERSION
	.align		4
        /*0000*/ 	.byte	0x04, 0x37
        /*0002*/ 	.short	(.L_110 - .L_109)
.L_109:
        /*0004*/ 	.word	0x00000082


	//----- nvinfo : EIATTR_SPARSE_MMA_MASK
	.align		4
.L_110:
        /*0008*/ 	.byte	0x03, 0x50
        /*000a*/ 	.short	0x0000


	//----- nvinfo : EIATTR_MAXREG_COUNT
	.align		4
        /*000c*/ 	.byte	0x03, 0x1b
        /*000e*/ 	.short	0x00ff


	//----- nvinfo : EIATTR_EXTERNS
	.align		4
        /*0010*/ 	.byte	0x04, 0x0f
        /*0012*/ 	.short	(.L_112 - .L_111)


	//   ....[0]....
	.align		4
.L_111:
        /*0014*/ 	.word	index@(vprintf)


	//----- nvinfo : EIATTR_MERCURY_ISA_VERSION
	.align		4
.L_112:
        /*0018*/ 	.byte	0x03, 0x5f
        /*001a*/ 	.short	0x0101


	//----- nvinfo : EIATTR_COOP_GROUP_MASK_REGIDS
	.align		4
        /*001c*/ 	.byte	0x04, 0x29
        /*001e*/ 	.short	(.L_114 - .L_113)


	//   ....[0]....
.L_113:
        /*0020*/ 	.word	0xffffffff


	//   ....[1]....
        /*0024*/ 	.word	0xffffffff


	//   ....[2]....
        /*0028*/ 	.word	0xffffffff


	//   ....[3]....
        /*002c*/ 	.word	0xffffffff


	//   ....[4]....
        /*0030*/ 	.word	0xffffffff


	//   ....[5]....
        /*0034*/ 	.word	0xffffffff


	//   ....[6]....
        /*0038*/ 	.word	0xffffffff


	//   ....[7]....
        /*003c*/ 	.word	0xffffffff


	//   ....[8]....
        /*0040*/ 	.word	0xffffffff


	//   ....[9]....
        /*0044*/ 	.word	0xffffffff


	//   ....[10]....
        /*0048*/ 	.word	0xffffffff


	//   ....[11]....
        /*004c*/ 	.word	0xffffffff


	//   ....[12]....
        /*0050*/ 	.word	0xffffffff


	//   ....[13]....
        /*0054*/ 	.word	0xffffffff


	//   ....[14]....
        /*0058*/ 	.word	0xffffffff


	//   ....[15]....
        /*005c*/ 	.word	0xffffffff


	//   ....[16]....
        /*0060*/ 	.word	0xffffffff


	//   ....[17]....
        /*0064*/ 	.word	0xffffffff


	//   ....[18]....
        /*0068*/ 	.word	0xffffffff


	//   ....[19]....
        /*006c*/ 	.word	0xffffffff


	//   ....[20]....
        /*0070*/ 	.word	0xffffffff


	//   ....[21]....
        /*0074*/ 	.word	0x0500000f


	//   ....[22]....
        /*0078*/ 	.word	0x0500000f


	//   ....[23]....
        /*007c*/ 	.word	0x0500000f


	//   ....[24]....
        /*0080*/ 	.word	0x0500000f


	//   ....[25]....
        /*0084*/ 	.word	0x0500000f


	//   ....[26]....
        /*0088*/ 	.word	0x0500000f


	//   ....[27]....
        /*008c*/ 	.word	0x0500000f


	//   ....[28]....
        /*0090*/ 	.word	0x0500000f


	//   ....[29]....
        /*0094*/ 	.word	0x0500000f


	//   ....[30]....
        /*0098*/ 	.word	0x0500000f


	//   ....[31]....
        /*009c*/ 	.word	0x0500000f


	//   ....[32]....
        /*00a0*/ 	.word	0x0500000f


	//   ....[33]....
        /*00a4*/ 	.word	0x0500000f


	//   ....[34]....
        /*00a8*/ 	.word	0x0500000f


	//   ....[35]....
        /*00ac*/ 	.word	0x0500000f


	//   ....[36]....
        /*00b0*/ 	.word	0x0500000f


	//   ....[37]....
        /*00b4*/ 	.word	0x0500000f


	//   ....[38]....
        /*00b8*/ 	.word	0x0500000f


	//   ....[39]....
        /*00bc*/ 	.word	0x0500000f


	//   ....[40]....
        /*00c0*/ 	.word	0x0500000f


	//   ....[41]....
        /*00c4*/ 	.word	0x0500000f


	//----- nvinfo : EIATTR_COOP_GROUP_INSTR_OFFSETS
	.align		4
.L_114:
        /*00c8*/ 	.byte	0x04, 0x28
        /*00ca*/ 	.short	(.L_116 - .L_115)


	//   ....[0]....
.L_115:
        /*00cc*/ 	.word	0x00000240


	//   ....[1]....
        /*00d0*/ 	.word	0x00000250


	//   ....[2]....
        /*00d4*/ 	.word	0x00000380


	//   ....[3]....
        /*00d8*/ 	.word	0x00000470


	//   ....[4]....
        /*00dc*/ 	.word	0x00000480


	//   ....[5]....
        /*00e0*/ 	.word	0x000005a0


	//   ....[6]....
        /*00e4*/ 	.word	0x00000690


	//   ....[7]....
        /*00e8*/ 	.word	0x000006a0


	//   ....[8]....
        /*00ec*/ 	.word	0x000007c0


	//   ....[9]....
        /*00f0*/ 	.word	0x000008b0


	//   ....[10]....
        /*00f4*/ 	.word	0x000008c0


	//   ....[11]....
        /*00f8*/ 	.word	0x000009e0


	//   ....[12]....
        /*00fc*/ 	.word	0x00000ae0


	//   ....[13]....
        /*0100*/ 	.word	0x00000af0


	//   ....[14]....
        /*0104*/ 	.word	0x00000c00


	//   ....[15]....
        /*0108*/ 	.word	0x00000d00


	//   ....[16]....
        /*010c*/ 	.word	0x00000d10


	//   ....[17]....
        /*0110*/ 	.word	0x00000d20


	//   ....[18]....
        /*0114*/ 	.word	0x00000f60


	//   ....[19]....
        /*0118*/ 	.word	0x00001050


	//   ....[20]....
        /*011c*/ 	.word	0x00001060


	//   ....[21]....
        /*0120*/ 	.word	0x000011a0


	//   ....[22]....
        /*0124*/ 	.word	0x000011e0


	//   ....[23]....
        /*0128*/ 	.word	0x00001240


	//   ....[24]....
        /*012c*/ 	.word	0x000012b0


	//   ....[25]....
        /*0130*/ 	.word	0x00001330


	//   ....[26]....
        /*0134*/ 	.word	0x00001390


	//   ....[27]....
        /*0138*/ 	.word	0x00001400


	//   ....[28]....
        /*013c*/ 	.word	0x00001480


	//   ....[29]....
        /*0140*/ 	.word	0x000014e0


	//   ....[30]....
        /*0144*/ 	.word	0x00001550


	//   ....[31]....
        /*0148*/ 	.word	0x000015d0


	//   ....[32]....
        /*014c*/ 	.word	0x00001630


	//   ....[33]....
        /*0150*/ 	.word	0x000016b0


	//   ....[34]....
        /*0154*/ 	.word	0x00001710


	//   ....[35]....
        /*0158*/ 	.word	0x00001770


	//   ....[36]....
        /*015c*/ 	.word	0x000017f0


	//   ....[37]....
        /*0160*/ 	.word	0x00001850


	//   ....[38]....
        /*0164*/ 	.word	0x000018a0


	//   ....[39]....
        /*0168*/ 	.word	0x00001900


	//   ....[40]....
        /*016c*/ 	.word	0x00001980


	//   ....[41]....
        /*0170*/ 	.word	0x000019e0


	//----- nvinfo : EIATTR_VRC_CTA_INIT_COUNT
	.align		4
.L_116:
        /*0174*/ 	.byte	0x02, 0x4a
	.zero		1
	.zero		1


	//----- nvinfo : EIATTR_SYSCALL_OFFSETS
	.align		4
        /*0178*/ 	.byte	0x04, 0x46
        /*017a*/ 	.short	(.L_118 - .L_117)


	//   ....[0]....
.L_117:
        /*017c*/ 	.word	0x00000150


	//   ....[1]....
        /*0180*/ 	.word	0x00000200


	//   ....[2]....
        /*0184*/ 	.word	0x00000330


	//   ....[3]....
        /*0188*/ 	.word	0x00000420


	//   ....[4]....
        /*018c*/ 	.word	0x00000550


	//   ....[5]....
        /*0190*/ 	.word	0x00000640


	//   ....[6]....
        /*0194*/ 	.word	0x00000770


	//   ....[7]....
        /*0198*/ 	.word	0x00000860


	//   ....[8]....
        /*019c*/ 	.word	0x00000990


	//   ....[9]....
        /*01a0*/ 	.word	0x00000a80


	//   ....[10]....
        /*01a4*/ 	.word	0x00000bb0


	//   ....[11]....
        /*01a8*/ 	.word	0x00000ca0


	//   ....[12]....
        /*01ac*/ 	.word	0x00000e40


	//   ....[13]....
        /*01b0*/ 	.word	0x00000f10


	//   ....[14]....
        /*01b4*/ 	.word	0x00001000


	//   ....[15]....
        /*01b8*/ 	.word	0x00001140


	//----- nvinfo : EIATTR_EXIT_INSTR_OFFSETS
	.align		4
.L_118:
        /*01bc*/ 	.byte	0x04, 0x1c
        /*01be*/ 	.short	(.L_120 - .L_119)


	//   ....[0]....
.L_119:
        /*01c0*/ 	.word	0x00001080


	//   ....[1]....
        /*01c4*/ 	.word	0x00001150


	//----- nvinfo : EIATTR_CRS_STACK_SIZE
	.align		4
.L_120:
        /*01c8*/ 	.byte	0x04, 0x1e
        /*01ca*/ 	.short	(.L_122 - .L_121)
.L_121:
        /*01cc*/ 	.word	0x00000000


	//----- nvinfo : EIATTR_SW_WAR
	.align		4
.L_122:
        /*01d0*/ 	.byte	0x04, 0x36
        /*01d2*/ 	.short	(.L_124 - .L_123)
.L_123:
        /*01d4*/ 	.word	0x00000008
.L_124:


//--------------------- .nv.info._Z15reduceWithTilesILi16EEvPfS0_i --------------------------
	.section	.nv.info._Z15reduceWithTilesILi16EEvPfS0_i,"",@"SHT_CUDA_INFO"
	.sectionflags	@""
	.align	4


	//----- nvinfo : EIATTR_CUDA_API_VERSION
	.align		4
        /*0000*/ 	.byte	0x04, 0x37
        /*0002*/ 	.short	(.L_126 - .L_125)
.L_125:
        /*0004*/ 	.word	0x00000082


	//----- nvinfo : EIATTR_KPARAM_INFO
	.align		4
.L_126:
        /*0008*/ 	.byte	0x04, 0x17
        /*000a*/ 	.short	(.L_128 - .L_127)
.L_127:
        /*000c*/ 	.word	0x00000000
        /*0010*/ 	.short	0x0002
        /*0012*/ 	.short	0x0010
        /*0014*/ 	.byte	0x00, 0xf0, 0x11, 0x00


	//----- nvinfo : EIATTR_KPARAM_INFO
	.align		4
.L_128:
        /*0018*/ 	.byte	0x04, 0x17
        /*001a*/ 	.short	(.L_130 - .L_129)
.L_129:
        /*001c*/ 	.word	0x00000000
        /*0020*/ 	.short	0x0001
        /*0022*/ 	.short	0x0008
        /*0024*/ 	.byte	0x00, 0xf5, 0x21, 0x00


	//----- nvinfo : EIATTR_KPARAM_INFO
	.align		4
.L_130:
        /*0028*/ 	.byte	0x04, 0x17
        /*002a*/ 	.short	(.L_132 - .L_131)
.L_131:
        /*002c*/ 	.word	0x00000000
        /*0030*/ 	.short	0x0000
        /*0032*/ 	.short	0x0000
        /*0034*/ 	.byte	0x00, 0xf5, 0x21, 0x00


	//----- nvinfo : EIATTR_SPARSE_MMA_MASK
	.align		4
.L_132:
        /*0038*/ 	.byte	0x03, 0x50
        /*003a*/ 	.short	0x0000


	//----- nvinfo : EIATTR_MAXREG_COUNT
	.align		4
        /*003c*/ 	.byte	0x03, 0x1b
        /*003e*/ 	.short	0x00ff


	//----- nvinfo : EIATTR_MERCURY_ISA_VERSION
	.align		4
        /*0040*/ 	.byte	0x03, 0x5f
        /*0042*/ 	.short	0x0101


	//----- nvinfo : EIATTR_INT_WARP_WIDE_INSTR_OFFSETS
	.align		4
        /*0044*/ 	.byte	0x04, 0x31
        /*0046*/ 	.short	(.L_134 - .L_133)


	//   ....[0]....
.L_133:
        /*0048*/ 	.word	0x00000130


	//   ....[1]....
        /*004c*/ 	.word	0x00000140


	//   ....[2]....
        /*0050*/ 	.word	0x00000150


	//----- nvinfo : EIATTR_COOP_GROUP_MASK_REGIDS
	.align		4
.L_134:
        /*0054*/ 	.byte	0x04, 0x29
        /*0056*/ 	.short	(.L_136 - .L_135)


	//   ....[0]....
.L_135:
        /*0058*/ 	.word	0x05000007


	//   ....[1]....
        /*005c*/ 	.word	0x05000007


	//   ....[2]....
        /*0060*/ 	.word	0x05000007


	//   ....[3]....
        /*0064*/ 	.word	0x05000007


	//   ....[4]....
        /*0068*/ 	.word	0x05000007


	//   ....[5]....
        /*006c*/ 	.word	0x05000007


	//   ....[6]....
        /*0070*/ 	.word	0x05000007


	//----- nvinfo : EIATTR_COOP_GROUP_INSTR_OFFSETS
	.align		4
.L_136:
        /*0074*/ 	.byte	0x04, 0x28
        /*0076*/ 	.short	(.L_138 - .L_137)


	//   ....[0]....
.L_137:
        /*0078*/ 	.word	0x00000170


	//   ....[1]....
        /*007c*/ 	.word	0x000001a0


	//   ....[2]....
        /*0080*/ 	.word	0x000001c0


	//   ....[3]....
        /*0084*/ 	.word	0x000001e0


	//   ....[4]....
        /*0088*/ 	.word	0x00000310


	//   ....[5]....
        /*008c*/ 	.word	0x00000390


	//   ....[6]....
        /*0090*/ 	.word	0x00000420


	//----- nvinfo : EIATTR_VRC_CTA_INIT_COUNT
	.align		4
.L_138:
        /*0094*/ 	.byte	0x02, 0x4a
	.zero		1
	.zero		1


	//----- nvinfo : EIATTR_EXIT_INSTR_OFFSETS
	.align		4
        /*0098*/ 	.byte	0x04, 0x1c
        /*009a*/ 	.short	(.L_140 - .L_139)


	//   ....[0]....
.L_139:
        /*009c*/ 	.word	0x00000250


	//   ....[1]....
        /*00a0*/ 	.word	0x000002b0


	//----- nvinfo : EIATTR_CRS_STACK_SIZE
	.align		4
.L_140:
        /*00a4*/ 	.byte	0x04, 0x1e
        /*00a6*/ 	.short	(.L_142 - .L_141)
.L_141:
        /*00a8*/ 	.word	0x00000000


	//----- nvinfo : EIATTR_CBANK_PARAM_SIZE
	.align		4
.L_142:
        /*00ac*/ 	.byte	0x03, 0x19
        /*00ae*/ 	.short	0x0014


	//----- nvinfo : EIATTR_PARAM_CBANK
	.align		4
        /*00b0*/ 	.byte	0x04, 0x0a
        /*00b2*/ 	.short	(.L_144 - .L_143)
	.align		4
.L_143:
        /*00b4*/ 	.word	index@(.nv.constant0._Z15reduceWithTilesILi16EEvPfS0_i)
        /*00b8*/ 	.short	0x0380
        /*00ba*/ 	.short	0x0014


	//----- nvinfo : EIATTR_SW_WAR
	.align		4
.L_144:
        /*00bc*/ 	.byte	0x04, 0x36
        /*00be*/ 	.short	(.L_146 - .L_145)
.L_145:
        /*00c0*/ 	.word	0x00000008
.L_146:


//--------------------- .nv.info._Z15reduceWithTilesILi32EEvPfS0_i --------------------------
	.section	.nv.info._Z15reduceWithTilesILi32EEvPfS0_i,"",@"SHT_CUDA_INFO"
	.sectionflags	@""
	.align	4


	//----- nvinfo : EIATTR_CUDA_API_VERSION
	.align		4
        /*0000*/ 	.byte	0x04, 0x37
        /*0002*/ 	.short	(.L_148 - .L_147)
.L_147:
        /*0004*/ 	.word	0x00000082


	//----- nvinfo : EIATTR_KPARAM_INFO
	.align		4
.L_148:
        /*0008*/ 	.byte	0x04, 0x17
        /*000a*/ 	.short	(.L_150 - .L_149)
.L_149:
        /*000c*/ 	.word	0x00000000
        /*0010*/ 	.short	0x0002
        /*0012*/ 	.short	0x0010
        /*0014*/ 	.byte	0x00, 0xf0, 0x11, 0x00


	//----- nvinfo : EIATTR_KPARAM_INFO
	.align		4
.L_150:
        /*0018*/ 	.byte	0x04, 0x17
        /*001a*/ 	.short	(.L_152 - .L_151)
.L_151:
        /*001c*/ 	.word	0x00000000
        /*0020*/ 	.short	0x0001
        /*0022*/ 	.short	0x0008
        /*0024*/ 	.byte	0x00, 0xf5, 0x21, 0x00


	//----- nvinfo : EIATTR_KPARAM_INFO
	.align		4
.L_152:
        /*0028*/ 	.byte	0x04, 0x17
        /*002a*/ 	.short	(.L_154 - .L_153)
.L_153:
        /*002c*/ 	.word	0x00000000
        /*0030*/ 	.short	0x0000
        /*0032*/ 	.short	0x0000
        /*0034*/ 	.byte	0x00, 0xf5, 0x21, 0x00


	//----- nvinfo : EIATTR_SPARSE_MMA_MASK
	.align		4
.L_154:
        /*0038*/ 	.byte	0x03, 0x50
        /*003a*/ 	.short	0x0000


	//----- nvinfo : EIATTR_MAXREG_COUNT
	.align		4
        /*003c*/ 	.byte	0x03, 0x1b
        /*003e*/ 	.short	0x00ff


	//----- nvinfo : EIATTR_MERCURY_ISA_VERSION
	.align		4
        /*0040*/ 	.byte	0x03, 0x5f
        /*0042*/ 	.short	0x0101


	//----- nvinfo : EIATTR_COOP_GROUP_MASK_REGIDS
	.align		4
        /*0044*/ 	.byte	0x04, 0x29
        /*0046*/ 	.short	(.L_156 - .L_155)


	//   ....[0]....
.L_155:
        /*0048*/ 	.word	0xffffffff


	//   ....[1]....
        /*004c*/ 	.word	0xffffffff


	//   ....[2]....
        /*0050*/ 	.word	0xffffffff


	//   ....[3]....
        /*0054*/ 	.word	0xffffffff


	//   ....[4]....
        /*0058*/ 	.word	0xffffffff


	//----- nvinfo : EIATTR_COOP_GROUP_INSTR_OFFSETS
	.align		4
.L_156:
        /*005c*/ 	.byte	0x04, 0x28
        /*005e*/ 	.short	(.L_158 - .L_157)


	//   ....[0]....
.L_157:
        /*0060*/ 	.word	0x00000120


	//   ....[1]....
        /*0064*/ 	.word	0x00000140


	//   ....[2]....
        /*0068*/ 	.word	0x00000160


	//   ....[3]....
        /*006c*/ 	.word	0x00000180


	//   ....[4]....
        /*0070*/ 	.word	0x000001a0


	//----- nvinfo : EIATTR_VRC_CTA_INIT_COUNT
	.align		4
.L_158:
        /*0074*/ 	.byte	0x02, 0x4a
	.zero		1
	.zero		1


	//----- nvinfo : EIATTR_EXIT_INSTR_OFFSETS
	.align		4
        /*0078*/ 	.byte	0x04, 0x1c
        /*007a*/ 	.short	(.L_160 - .L_159)


	//   ....[0]....
.L_159:
        /*007c*/ 	.word	0x000001b0


	//   ....[1]....
        /*0080*/ 	.word	0x000001f0


	//----- nvinfo : EIATTR_CBANK_PARAM_SIZE
	.align		4
.L_160:
        /*0084*/ 	.byte	0x03, 0x19
        /*0086*/ 	.short	0x0014


	//----- nvinfo : EIATTR_PARAM_CBANK
	.align		4
        /*0088*/ 	.byte	0x04, 0x0a
        /*008a*/ 	.short	(.L_162 - .L_161)
	.align		4
.L_161:
        /*008c*/ 	.word	index@(.nv.constant0._Z15reduceWithTilesILi32EEvPfS0_i)
        /*0090*/ 	.short	0x0380
        /*0092*/ 	.short	0x0014


	//----- nvinfo : EIATTR_SW_WAR
	.align		4
.L_162:
        /*0094*/ 	.byte	0x04, 0x36
        /*0096*/ 	.short	(.L_164 - .L_163)
.L_163:
        /*0098*/ 	.word	0x00000008
.L_164:


//--------------------- .nv.info._Z14reduceWithShflPfS_i --------------------------
	.section	.nv.info._Z14reduceWithShflPfS_i,"",@"SHT_CUDA_INFO"
	.sectionflags	@""
	.align	4


	//----- nvinfo : EIATTR_CUDA_API_VERSION
	.align		4
        /*0000*/ 	.byte	0x04, 0x37
        /*0002*/ 	.short	(.L_166 - .L_165)
.L_165:
        /*0004*/ 	.word	0x00000082


	//----- nvinfo : EIATTR_KPARAM_INFO
	.align		4
.L_166:
        /*0008*/ 	.byte	0x04, 0x17
        /*000a*/ 	.short	(.L_168 - .L_167)
.L_167:
        /*000c*/ 	.word	0x00000000
        /*0010*/ 	.short	0x0002
        /*0012*/ 	.short	0x0010
        /*0014*/ 	.byte	0x00, 0xf0, 0x11, 0x00


	//----- nvinfo : EIATTR_KPARAM_INFO
	.align		4
.L_168:
        /*0018*/ 	.byte	0x04, 0x17
        /*001a*/ 	.short	(.L_170 - .L_169)
.L_169:
        /*001c*/ 	.word	0x00000000
        /*0020*/ 	.short	0x0001
        /*0022*/ 	.short	0x0008
        /*0024*/ 	.byte	0x00, 0xf5, 0x21, 0x00


	//----- nvinfo : EIATTR_KPARAM_INFO
	.align		4
.L_170:
        /*0028*/ 	.byte	0x04, 0x17
        /*002a*/ 	.short	(.L_172 - .L_171)
.L_171:
        /*002c*/ 	.word	0x00000000
        /*0030*/ 	.short	0x0000
        /*0032*/ 	.short	0x0000
        /*0034*/ 	.byte	0x00, 0xf5, 0x21, 0x00


	//----- nvinfo : EIATTR_SPARSE_MMA_MASK
	.align		4
.L_172:
        /*0038*/ 	.byte	0x03, 0x50
        /*003a*/ 	.short	0x0000


	//----- nvinfo : EIATTR_MAXREG_COUNT
	.align		4
        /*003c*/ 	.byte	0x03, 0x1b
        /*003e*/ 	.short	0x00ff


	//----- nvinfo : EIATTR_NUM_BARRIERS
	.align		4
        /*0040*/ 	.byte	0x02, 0x4c
        /*0042*/ 	.byte	0x01
	.zero		1


	//----- nvinfo : EIATTR_MERCURY_ISA_VERSION
	.align		4
        /*0044*/ 	.byte	0x03, 0x5f
        /*0046*/ 	.short	0x0101


	//----- nvinfo : EIATTR_COOP_GROUP_MASK_REGIDS
	.align		4
        /*0048*/ 	.byte	0x04, 0x29
        /*004a*/ 	.short	(.L_174 - .L_173)


	//   ....[0]....
.L_173:
        /*004c*/ 	.word	0xffffffff


	//   ....[1]....
        /*0050*/ 	.word	0xffffffff


	//   ....[2]....
        /*0054*/ 	.word	0xffffffff


	//   ....[3]....
        /*0058*/ 	.word	0xffffffff


	//   ....[4]....
        /*005c*/ 	.word	0xffffffff


	//   ....[5]....
        /*0060*/ 	.word	0xffffffff


	//   ....[6]....
        /*0064*/ 	.word	0xffffffff


	//   ....[7]....
        /*0068*/ 	.word	0xffffffff


	//   ....[8]....
        /*006c*/ 	.word	0xffffffff


	//   ....[9]....
        /*0070*/ 	.word	0xffffffff


	//   ....[10]....
        /*0074*/ 	.word	0xffffffff


	//----- nvinfo : EIATTR_COOP_GROUP_INSTR_OFFSETS
	.align		4
.L_174:
        /*0078*/ 	.byte	0x04, 0x28
        /*007a*/ 	.short	(.L_176 - .L_175)


	//   ....[0]....
.L_175:
        /*007c*/ 	.word	0x00000100


	//   ....[1]....
        /*0080*/ 	.word	0x00000120


	//   ....[2]....
        /*0084*/ 	.word	0x00000150


	//   ....[3]....
        /*0088*/ 	.word	0x000001d0


	//   ....[4]....
        /*008c*/ 	.word	0x00000210


	//   ....[5]....
        /*0090*/ 	.word	0x00000250


	//   ....[6]....
        /*0094*/ 	.word	0x000002f0


	//   ....[7]....
        /*0098*/ 	.word	0x00000310


	//   ....[8]....
        /*009c*/ 	.word	0x00000330


	//   ....[9]....
        /*00a0*/ 	.word	0x00000350


	//   ....[10]....
        /*00a4*/ 	.word	0x00000370


	//----- nvinfo : EIATTR_VRC_CTA_INIT_COUNT
	.align		4
.L_176:
        /*00a8*/ 	.byte	0x02, 0x4a
	.zero		1
	.zero		1


	//----- nvinfo : EIATTR_EXIT_INSTR_OFFSETS
	.align		4
        /*00ac*/ 	.byte	0x04, 0x1c
        /*00ae*/ 	.short	(.L_178 - .L_177)


	//   ....[0]....
.L_177:
        /*00b0*/ 	.word	0x00000260


	//   ....[1]....
        /*00b4*/ 	.word	0x00000380


	//   ....[2]....
        /*00b8*/ 	.word	0x000003c0


	//----- nvinfo : EIATTR_CBANK_PARAM_SIZE
	.align		4
.L_178:
        /*00bc*/ 	.byte	0x03, 0x19
        /*00be*/ 	.short	0x0014


	//----- nvinfo : EIATTR_PARAM_CBANK
	.align		4
        /*00c0*/ 	.byte	0x04, 0x0a
        /*00c2*/ 	.short	(.L_180 - .L_179)
	.align		4
.L_179:
        /*00c4*/ 	.word	index@(.nv.constant0._Z14reduceWithShflPfS_i)
        /*00c8*/ 	.short	0x0380
        /*00ca*/ 	.short	0x0014


	//----- nvinfo : EIATTR_SW_WAR
	.align		4
.L_180:
        /*00cc*/ 	.byte	0x04, 0x36
        /*00ce*/ 	.short	(.L_182 - .L_181)
.L_181:
        /*00d0*/ 	.word	0x00000008
.L_182:


//--------------------- .nv.info._Z12gridSyncDemoPiii --------------------------
	.section	.nv.info._Z12gridSyncDemoPiii,"",@"SHT_CUDA_INFO"
	.sectionflags	@""
	.align	4


	//----- nvinfo : EIATTR_CUDA_API_VERSION
	.align		4
        /*0000*/ 	.byte	0x04, 0x37
        /*0002*/ 	.short	(.L_184 - .L_183)
.L_183:
        /*0004*/ 	.word	0x00000082


	//----- nvinfo : EIATTR_KPARAM_INFO
	.align		4
.L_184:
        /*0008*/ 	.byte	0x04, 0x17
        /*000a*/ 	.short	(.L_186 - .L_185)
.L_185:
        /*000c*/ 	.word	0x00000000
        /*0010*/ 	.short	0x0002
        /*0012*/ 	.short	0x000c
        /*0014*/ 	.byte	0x00, 0xf0, 0x11, 0x00


	//----- nvinfo : EIATTR_KPARAM_INFO
	.align		4
.L_186:
        /*0018*/ 	.byte	0x04, 0x17
        /*001a*/ 	.short	(.L_188 - .L_187)
.L_187:
        /*001c*/ 	.word	0x00000000
        /*0020*/ 	.short	0x0001
        /*0022*/ 	.short	0x0008
        /*0024*/ 	.byte	0x00, 0xf0, 0x11, 0x00


	//----- nvinfo : EIATTR_KPARAM_INFO
	.align		4
.L_188:
        /*0028*/ 	.byte	0x04, 0x17
        /*002a*/ 	.short	(.L_190 - .L_189)
.L_189:
        /*002c*/ 	.word	0x00000000
        /*0030*/ 	.short	0x0000
        /*0032*/ 	.short	0x0000
        /*0034*/ 	.byte	0x00, 0xf5, 0x21, 0x00


	//----- nvinfo : EIATTR_SPARSE_MMA_MASK
	.align		4
.L_190:
        /*0038*/ 	.byte	0x03, 0x50
        /*003a*/ 	.short	0x0000


	//----- nvinfo : EIATTR_MAXREG_COUNT
	.align		4
        /*003c*/ 	.byte	0x03, 0x1b
        /*003e*/ 	.short	0x00ff


	//----- nvinfo : EIATTR_NUM_BARRIERS
	.align		4
        /*0040*/ 	.byte	0x02, 0x4c
        /*0042*/ 	.byte	0x01
	.zero		1


	//----- nvinfo : EIATTR_EXTERNS
	.align		4
        /*0044*/ 	.byte	0x04, 0x0f
        /*0046*/ 	.short	(.L_192 - .L_191)


	//   ....[0]....
	.align		4
.L_191:
        /*0048*/ 	.word	index@(vprintf)


	//----- nvinfo : EIATTR_MERCURY_ISA_VERSION
	.align		4
.L_192:
        /*004c*/ 	.byte	0x03, 0x5f
        /*004e*/ 	.short	0x0101


	//----- nvinfo : EIATTR_INT_WARP_WIDE_INSTR_OFFSETS
	.align		4
        /*0050*/ 	.byte	0x04, 0x31
        /*0052*/ 	.short	(.L_194 - .L_193)


	//   ....[0]....
.L_193:
        /*0054*/ 	.word	0x000003d0


	//   ....[1]....
        /*0058*/ 	.word	0x00000500


	//----- nvinfo : EIATTR_COOP_GROUP_MASK_REGIDS
	.align		4
.L_194:
        /*005c*/ 	.byte	0x04, 0x29
        /*005e*/ 	.short	(.L_196 - .L_195)


	//   ....[0]....
.L_195:
        /*0060*/ 	.word	0xffffffff


	//   ....[1]....
        /*0064*/ 	.word	0xffffffff


	//   ....[2]....
        /*0068*/ 	.word	0x0500000f


	//   ....[3]....
        /*006c*/ 	.word	0x0500000f


	//----- nvinfo : EIATTR_COOP_GROUP_INSTR_OFFSETS
	.align		4
.L_196:
        /*0070*/ 	.byte	0x04, 0x28
        /*0072*/ 	.short	(.L_198 - .L_197)


	//   ....[0]....
.L_197:
        /*0074*/ 	.word	0x00000390


	//   ....[1]....
        /*0078*/ 	.word	0x000005b0


	//   ....[2]....
        /*007c*/ 	.word	0x000008a0


	//   ....[3]....
        /*0080*/ 	.word	0x00000960


	//----- nvinfo : EIATTR_VRC_CTA_INIT_COUNT
	.align		4
.L_198:
        /*0084*/ 	.byte	0x02, 0x4a
	.zero		1
	.zero		1


	//----- nvinfo : EIATTR_SYSCALL_OFFSETS
	.align		4
        /*0088*/ 	.byte	0x04, 0x46
        /*008a*/ 	.short	(.L_200 - .L_199)


	//   ....[0]....
.L_199:
        /*008c*/ 	.word	0x00000760


	//   ....[1]....
        /*0090*/ 	.word	0x00000800


	//----- nvinfo : EIATTR_EXIT_INSTR_OFFSETS
	.align		4
.L_200:
        /*0094*/ 	.byte	0x04, 0x1c
        /*0096*/ 	.short	(.L_202 - .L_201)


	//   ....[0]....
.L_201:
        /*0098*/ 	.word	0x00000620


	//   ....[1]....
        /*009c*/ 	.word	0x00000810


	//----- nvinfo : EIATTR_CRS_STACK_SIZE
	.align		4
.L_202:
        /*00a0*/ 	.byte	0x04, 0x1e
        /*00a2*/ 	.short	(.L_204 - .L_203)
.L_203:
        /*00a4*/ 	.word	0x00000000


	//----- nvinfo : EIATTR_CBANK_PARAM_SIZE
	.align		4
.L_204:
        /*00a8*/ 	.byte	0x03, 0x19
        /*00aa*/ 	.short	0x0010


	//----- nvinfo : EIATTR_PARAM_CBANK
	.align		4
        /*00ac*/ 	.byte	0x04, 0x0a
        /*00ae*/ 	.short	(.L_206 - .L_205)
	.align		4
.L_205:
        /*00b0*/ 	.word	index@(.nv.constant0._Z12gridSyncDemoPiii)
        /*00b4*/ 	.short	0x0380
        /*00b6*/ 	.short	0x0010


	//----- nvinfo : EIATTR_SW_WAR
	.align		4
.L_206:
        /*00b8*/ 	.byte	0x04, 0x36
        /*00ba*/ 	.short	(.L_208 - .L_207)
.L_207:
        /*00bc*/ 	.word	0x00000008
.L_208:


//--------------------- .nv.info._Z18coalescedGroupDemoPii --------------------------
	.section	.nv.info._Z18coalescedGroupDemoPii,"",@"SHT_CUDA_INFO"
	.sectionflags	@""
	.align	4


	//----- nvinfo : EIATTR_CUDA_API_VERSION
	.align		4
        /*0000*/ 	.byte	0x04, 0x37
        /*0002*/ 	.short	(.L_210 - .L_209)
.L_209:
        /*0004*/ 	.word	0x00000082


	//----- nvinfo : EIATTR_KPARAM_INFO
	.align		4
.L_210:
        /*0008*/ 	.byte	0x04, 0x17
        /*000a*/ 	.short	(.L_212 - .L_211)
.L_211:
        /*000c*/ 	.word	0x00000000
        /*0010*/ 	.short	0x0001
        /*0012*/ 	.short	0x0008
        /*0014*/ 	.byte	0x00, 0xf0, 0x11, 0x00


	//----- nvinfo : EIATTR_KPARAM_INFO
	.align		4
.L_212:
        /*0018*/ 	.byte	0x04, 0x17
        /*001a*/ 	.short	(.L_214 - .L_213)
.L_213:
        /*001c*/ 	.word	0x00000000
        /*0020*/ 	.short	0x0000
        /*0022*/ 	.short	0x0000
        /*0024*/ 	.byte	0x00, 0xf5, 0x21, 0x00


	//----- nvinfo : EIATTR_SPARSE_MMA_MASK
	.align		4
.L_214:
        /*0028*/ 	.byte	0x03, 0x50
        /*002a*/ 	.short	0x0000


	//----- nvinfo : EIATTR_MAXREG_COUNT
	.align		4
        /*002c*/ 	.byte	0x03, 0x1b
        /*002e*/ 	.short	0x00ff


	//----- nvinfo : EIATTR_EXTERNS
	.align		4
        /*0030*/ 	.byte	0x04, 0x0f
        /*0032*/ 	.short	(.L_216 - .L_215)


	//   ....[0]....
	.align		4
.L_215:
        /*0034*/ 	.word	index@(vprintf)


	//----- nvinfo : EIATTR_MERCURY_ISA_VERSION
	.align		4
.L_216:
        /*0038*/ 	.byte	0x03, 0x5f
        /*003a*/ 	.short	0x0101


	//----- nvinfo : EIATTR_COOP_GROUP_MASK_REGIDS
	.align		4
        /*003c*/ 	.byte	0x04, 0x29
        /*003e*/ 	.short	(.L_218 - .L_217)


	//   ....[0]....
.L_217:
        /*0040*/ 	.word	0x0500000f


	//   ....[1]....
        /*0044*/ 	.word	0x05000000


	//----- nvinfo : EIATTR_COOP_GROUP_INSTR_OFFSETS
	.align		4
.L_218:
        /*0048*/ 	.byte	0x04, 0x28
        /*004a*/ 	.short	(.L_220 - .L_219)


	//   ....[0]....
.L_219:
        /*004c*/ 	.word	0x00000320


	//   ....[1]....
        /*0050*/ 	.word	0x00000360


	//----- nvinfo : EIATTR_VRC_CTA_INIT_COUNT
	.align		4
.L_220:
        /*0054*/ 	.byte	0x02, 0x4a
	.zero		1
	.zero		1


	//----- nvinfo : EIATTR_SYSCALL_OFFSETS
	.align		4
        /*0058*/ 	.byte	0x04, 0x46
        /*005a*/ 	.short	(.L_222 - .L_221)


	//   ....[0]....
.L_221:
        /*005c*/ 	.word	0x00000240


	//   ....[1]....
        /*0060*/ 	.word	0x000002d0


	//----- nvinfo : EIATTR_EXIT_INSTR_OFFSETS
	.align		4
.L_222:
        /*0064*/ 	.byte	0x04, 0x1c
        /*0066*/ 	.short	(.L_224 - .L_223)


	//   ....[0]....
.L_223:
        /*0068*/ 	.word	0x000000e0


	//   ....[1]....
        /*006c*/ 	.word	0x00000340


	//   ....[2]....
        /*0070*/ 	.word	0x00000370


	//----- nvinfo : EIATTR_CRS_STACK_SIZE
	.align		4
.L_224:
        /*0074*/ 	.byte	0x04, 0x1e
        /*0076*/ 	.short	(.L_226 - .L_225)
.L_225:
        /*0078*/ 	.word	0x00000000


	//----- nvinfo : EIATTR_CBANK_PARAM_SIZE
	.align		4
.L_226:
        /*007c*/ 	.byte	0x03, 0x19
        /*007e*/ 	.short	0x000c


	//----- nvinfo : EIATTR_PARAM_CBANK
	.align		4
        /*0080*/ 	.byte	0x04, 0x0a
        /*0082*/ 	.short	(.L_228 - .L_227)
	.align		4
.L_227:
        /*0084*/ 	.word	index@(.nv.constant0._Z18coalescedGroupDemoPii)
        /*0088*/ 	.short	0x0380
        /*008a*/ 	.short	0x000c


	//----- nvinfo : EIATTR_SW_WAR
	.align		4
.L_228:
        /*008c*/ 	.byte	0x04, 0x36
        /*008e*/ 	.short	(.L_230 - .L_229)
.L_229:
        /*0090*/ 	.word	0x00000008
.L_230:


//--------------------- .nv.info._Z18tiledPartitionDemoPfS_i --------------------------
	.section	.nv.info._Z18tiledPartitionDemoPfS_i,"",@"SHT_CUDA_INFO"
	.sectionflags	@""
	.align	4


	//----- nvinfo : EIATTR_CUDA_API_VERSION
	.align		4
        /*0000*/ 	.byte	0x04, 0x37
        /*0002*/ 	.short	(.L_232 - .L_231)
.L_231:
        /*0004*/ 	.word	0x00000082


	//----- nvinfo : EIATTR_KPARAM_INFO
	.align		4
.L_232:
        /*0008*/ 	.byte	0x04, 0x17
        /*000a*/ 	.short	(.L_234 - .L_233)
.L_233:
        /*000c*/ 	.word	0x00000000
        /*0010*/ 	.short	0x0002
        /*0012*/ 	.short	0x0010
        /*0014*/ 	.byte	0x00, 0xf0, 0x11, 0x00


	//----- nvinfo : EIATTR_KPARAM_INFO
	.align		4
.L_234:
        /*0018*/ 	.byte	0x04, 0x17
        /*001a*/ 	.short	(.L_236 - .L_235)
.L_235:
        /*001c*/ 	.word	0x00000000
        /*0020*/ 	.short	0x0001
        /*0022*/ 	.short	0x0008
        /*0024*/ 	.byte	0x00, 0xf5, 0x21, 0x00


	//----- nvinfo : EIATTR_KPARAM_INFO
	.align		4
.L_236:
        /*0028*/ 	.byte	0x04, 0x17
        /*002a*/ 	.short	(.L_238 - .L_237)
.L_237:
        /*002c*/ 	.word	0x00000000
        /*0030*/ 	.short	0x0000
        /*0032*/ 	.short	0x0000
        /*0034*/ 	.byte	0x00, 0xf5, 0x21, 0x00


	//----- nvinfo : EIATTR_SPARSE_MMA_MASK
	.align		4
.L_238:
        /*0038*/ 	.byte	0x03, 0x50
        /*003a*/ 	.short	0x0000


	//----- nvinfo : EIATTR_MAXREG_COUNT
	.align		4
        /*003c*/ 	.byte	0x03, 0x1b
        /*003e*/ 	.short	0x00ff


	//----- nvinfo : EIATTR_EXTERNS
	.align		4
        /*0040*/ 	.byte	0x04, 0x0f
        /*0042*/ 	.short	(.L_240 - .L_239)


	//   ....[0]....
	.align		4
.L_239:
        /*0044*/ 	.word	index@(vprintf)


	//----- nvinfo : EIATTR_MERCURY_ISA_VERSION
	.align		4
.L_240:
        /*0048*/ 	.byte	0x03, 0x5f
        /*004a*/ 	.short	0x0101


	//----- nvinfo : EIATTR_INT_WARP_WIDE_INSTR_OFFSETS
	.align		4
        /*004c*/ 	.byte	0x04, 0x31
        /*004e*/ 	.short	(.L_242 - .L_241)


	//   ....[0]....
.L_241:
        /*0050*/ 	.word	0x00000210


	//   ....[1]....
        /*0054*/ 	.word	0x00000240


	//   ....[2]....
        /*0058*/ 	.word	0x00000250


	//----- nvinfo : EIATTR_COOP_GROUP_MASK_REGIDS
	.align		4
.L_242:
        /*005c*/ 	.byte	0x04, 0x29
        /*005e*/ 	.short	(.L_244 - .L_243)


	//   ....[0]....
.L_243:
        /*0060*/ 	.word	0xffffffff


	//   ....[1]....
        /*0064*/ 	.word	0xffffffff


	//   ....[2]....
        /*0068*/ 	.word	0xffffffff


	//   ....[3]....
        /*006c*/ 	.word	0xffffffff


	//   ....[4]....
        /*0070*/ 	.word	0xffffffff


	//   ....[5]....
        /*0074*/ 	.word	0x0500000f


	//   ....[6]....
        /*0078*/ 	.word	0x0500000f


	//   ....[7]....
        /*007c*/ 	.word	0x0500000f


	//   ....[8]....
        /*0080*/ 	.word	0x0500000f


	//   ....[9]....
        /*0084*/ 	.word	0x0500000f


	//   ....[10]....
        /*0088*/ 	.word	0x0500000f


	//   ....[11]....
        /*008c*/ 	.word	0x0500000f


	//   ....[12]....
        /*0090*/ 	.word	0x0500000f


	//   ....[13]....
        /*0094*/ 	.word	0x0500000f


	//----- nvinfo : EIATTR_COOP_GROUP_INSTR_OFFSETS
	.align		4
.L_244:
        /*0098*/ 	.byte	0x04, 0x28
        /*009a*/ 	.short	(.L_246 - .L_245)


	//   ....[0]....
.L_245:
        /*009c*/ 	.word	0x00000160


	//   ....[1]....
        /*00a0*/ 	.word	0x00000180


	//   ....[2]....
        /*00a4*/ 	.word	0x000001a0


	//   ....[3]....
        /*00a8*/ 	.word	0x000001c0


	//   ....[4]....
        /*00ac*/ 	.word	0x000001e0


	//   ....[5]....
        /*00b0*/ 	.word	0x00000280


	//   ....[6]....
        /*00b4*/ 	.word	0x000002a0


	//   ....[7]....
        /*00b8*/ 	.word	0x00000670


	//   ....[8]....
        /*00bc*/ 	.word	0x000006d0


	//   ....[9]....
        /*00c0*/ 	.word	0x00000730


	//   ....[10]....
        /*00c4*/ 	.word	0x00000790


	//   ....[11]....
        /*00c8*/ 	.word	0x000007f0


	//   ....[12]....
        /*00cc*/ 	.word	0x00000870


	//   ....[13]....
        /*00d0*/ 	.word	0x000008f0


	//----- nvinfo : EIATTR_VRC_CTA_INIT_COUNT
	.align		4
.L_246:
        /*00d4*/ 	.byte	0x02, 0x4a
	.zero		1
	.zero		1


	//----- nvinfo : EIATTR_SYSCALL_OFFSETS
	.align		4
        /*00d8*/ 	.byte	0x04, 0x46
        /*00da*/ 	.short	(.L_248 - .L_247)


	//   ....[0]....
.L_247:
        /*00dc*/ 	.word	0x000003c0


	//   ....[1]....
        /*00e0*/ 	.word	0x00000460


	//   ....[2]....
        /*00e4*/ 	.word	0x00000500


	//----- nvinfo : EIATTR_EXIT_INSTR_OFFSETS
	.align		4
.L_248:
        /*00e8*/ 	.byte	0x04, 0x1c
        /*00ea*/ 	.short	(.L_250 - .L_249)


	//   ....[0]....
.L_249:
        /*00ec*/ 	.word	0x000000c0


	//   ....[1]....
        /*00f0*/ 	.word	0x00000580


	//   ....[2]....
        /*00f4*/ 	.word	0x00000610


	//----- nvinfo : EIATTR_CRS_STACK_SIZE
	.align		4
.L_250:
        /*00f8*/ 	.byte	0x04, 0x1e
        /*00fa*/ 	.short	(.L_252 - .L_251)
.L_251:
        /*00fc*/ 	.word	0x00000000


	//----- nvinfo : EIATTR_CBANK_PARAM_SIZE
	.align		4
.L_252:
        /*0100*/ 	.byte	0x03, 0x19
        /*0102*/ 	.short	0x0014


	//----- nvinfo : EIATTR_PARAM_CBANK
	.align		4
        /*0104*/ 	.byte	0x04, 0x0a
        /*0106*/ 	.short	(.L_254 - .L_253)
	.align		4
.L_253:
        /*0108*/ 	.word	index@(.nv.constant0._Z18tiledPartitionDemoPfS_i)
        /*010c*/ 	.short	0x0380
        /*010e*/ 	.short	0x0014


	//----- nvinfo : EIATTR_SW_WAR
	.align		4
.L_254:
        /*0110*/ 	.byte	0x04, 0x36
        /*0112*/ 	.short	(.L_256 - .L_255)
.L_255:
        /*0114*/ 	.word	0x00000008
.L_256:


//--------------------- .nv.info._Z20threadBlockGroupDemoPi --------------------------
	.section	.nv.info._Z20threadBlockGroupDemoPi,"",@"SHT_CUDA_INFO"
	.sectionflags	@""
	.align	4


	//----- nvinfo : EIATTR_CUDA_API_VERSION
	.align		4
        /*0000*/ 	.byte	0x04, 0x37
        /*0002*/ 	.short	(.L_258 - .L_257)
.L_257:
        /*0004*/ 	.word	0x00000082


	//----- nvinfo : EIATTR_KPARAM_INFO
	.align		4
.L_258:
        /*0008*/ 	.byte	0x04, 0x17
        /*000a*/ 	.short	(.L_260 - .L_259)
.L_259:
        /*000c*/ 	.word	0x00000000
        /*0010*/ 	.short	0x0000
        /*0012*/ 	.short	0x0000
        /*0014*/ 	.byte	0x00, 0xf5, 0x21, 0x00


	//----- nvinfo : EIATTR_SPARSE_MMA_MASK
	.align		4
.L_260:
        /*0018*/ 	.byte	0x03, 0x50
        /*001a*/ 	.short	0x0000


	//----- nvinfo : EIATTR_MAXREG_COUNT
	.align		4
        /*001c*/ 	.byte	0x03, 0x1b
        /*001e*/ 	.short	0x00ff


	//----- nvinfo : EIATTR_NUM_BARRIERS
	.align		4
        /*0020*/ 	.byte	0x02, 0x4c
        /*0022*/ 	.byte	0x01
	.zero		1


	//----- nvinfo : EIATTR_EXTERNS
	.align		4
        /*0024*/ 	.byte	0x04, 0x0f
        /*0026*/ 	.short	(.L_262 - .L_261)


	//   ....[0]....
	.align		4
.L_261:
        /*0028*/ 	.word	index@(vprintf)


	//----- nvinfo : EIATTR_MERCURY_ISA_VERSION
	.align		4
.L_262:
        /*002c*/ 	.byte	0x03, 0x5f
        /*002e*/ 	.short	0x0101


	//----- nvinfo : EIATTR_COOP_GROUP_MASK_REGIDS
	.align		4
        /*0030*/ 	.byte	0x04, 0x29
        /*0032*/ 	.short	(.L_264 - .L_263)


	//   ....[0]....
.L_263:
        /*0034*/ 	.word	0xffffffff


	//----- nvinfo : EIATTR_COOP_GROUP_INSTR_OFFSETS
	.align		4
.L_264:
        /*0038*/ 	.byte	0x04, 0x28
        /*003a*/ 	.short	(.L_266 - .L_265)


	//   ....[0]....
.L_265:
        /*003c*/ 	.word	0x00000230


	//----- nvinfo : EIATTR_VRC_CTA_INIT_COUNT
	.align		4
.L_266:
        /*0040*/ 	.byte	0x02, 0x4a
	.zero		1
	.zero		1


	//----- nvinfo : EIATTR_SYSCALL_OFFSETS
	.align		4
        /*0044*/ 	.byte	0x04, 0x46
        /*0046*/ 	.short	(.L_268 - .L_267)


	//   ....[0]....
.L_267:
        /*0048*/ 	.word	0x000003a0


	//   ....[1]....
        /*004c*/ 	.word	0x00000470


	//----- nvinfo : EIATTR_EXIT_INSTR_OFFSETS
	.align		4
.L_268:
        /*0050*/ 	.byte	0x04, 0x1c
        /*0052*/ 	.short	(.L_270 - .L_269)


	//   ....[0]....
.L_269:
        /*0054*/ 	.word	0x00000300


	//   ....[1]....
        /*0058*/ 	.word	0x00000480


	//----- nvinfo : EIATTR_CRS_STACK_SIZE
	.align		4
.L_270:
        /*005c*/ 	.byte	0x04, 0x1e
        /*005e*/ 	.short	(.L_272 - .L_271)
.L_271:
        /*0060*/ 	.word	0x00000000


	//----- nvinfo : EIATTR_CBANK_PARAM_SIZE
	.align		4
.L_272:
        /*0064*/ 	.byte	0x03, 0x19
        /*0066*/ 	.short	0x0008


	//----- nvinfo : EIATTR_PARAM_CBANK
	.align		4
        /*0068*/ 	.byte	0x04, 0x0a
        /*006a*/ 	.short	(.L_274 - .L_273)
	.align		4
.L_273:
        /*006c*/ 	.word	index@(.nv.constant0._Z20threadBlockGroupDemoPi)
        /*0070*/ 	.short	0x0380
        /*0072*/ 	.short	0x0008


	//----- nvinfo : EIATTR_SW_WAR
	.align		4
.L_274:
        /*0074*/ 	.byte	0x04, 0x36
        /*0076*/ 	.short	(.L_276 - .L_275)
.L_275:
        /*0078*/ 	.word	0x00000008
.L_276:


//--------------------- .nv.callgraph             --------------------------
	.section	.nv.callgraph,"",@"SHT_CUDA_CALLGRAPH"
	.align	4
	.sectionentsize	8
	.align		4
        /*0000*/ 	.word	0x00000000
	.align		4
        /*0004*/ 	.word	0xffffffff
	.align		4
        /*0008*/ 	.word	index@(_Z18warpPrimitivesDemov)
	.align		4
        /*000c*/ 	.word	index@(vprintf)
	.align		4
        /*0010*/ 	.word	index@(_Z12gridSyncDemoPiii)
	.align		4
        /*0014*/ 	.word	index@(vprintf)
	.align		4
        /*0018*/ 	.word	index@(_Z18coalescedGroupDemoPii)
	.align		4
        /*001c*/ 	.word	index@(vprintf)
	.align		4
        /*0020*/ 	.word	index@(_Z18tiledPartitionDemoPfS_i)
	.align		4
        /*0024*/ 	.word	index@(vprintf)
	.align		4
        /*0028*/ 	.word	index@(_Z20threadBlockGroupDemoPi)
	.align		4
        /*002c*/ 	.word	index@(vprintf)
	.align		4
        /*0030*/ 	.word	0x00000000
	.align		4
        /*0034*/ 	.word	0xfffffffe
	.align		4
        /*0038*/ 	.word	0x00000000
	.align		4
        /*003c*/ 	.word	0xfffffffd
	.align		4
        /*0040*/ 	.word	0x00000000
	.align		4
        /*0044*/ 	.word	0xfffffffc


//--------------------- .nv.constant4             --------------------------
	.section	.nv.constant4,"a",@progbits
	.align	8
	.align		8
.nv.constant4:
        /*0000*/ 	.dword	_ZN34_INTERNAL_0a2d8a85_4_k_cu_9782c0264cuda3std3__436_GLOBAL__N__0a2d8a85_4_k_cu_9782c0266ignoreE
	.align		8
        /*0008*/ 	.dword	_ZN34_INTERNAL_0a2d8a85_4_k_cu_9782c0264cuda3std3__45__cpo5beginE
	.align		8
        /*0010*/ 	.dword	_ZN34_INTERNAL_0a2d8a85_4_k_cu_9782c0264cuda3std3__45__cpo3endE
	.align		8
        /*0018*/ 	.dword	_ZN34_INTERNAL_0a2d8a85_4_k_cu_9782c0264cuda3std3__45__cpo6cbeginE
	.align		8
        /*0020*/ 	.dword	_ZN34_INTERNAL_0a2d8a85_4_k_cu_9782c0264cuda3std3__45__cpo4cendE
	.align		8
        /*0028*/ 	.dword	_ZN34_INTERNAL_0a2d8a85_4_k_cu_9782c0264cuda3std3__419piecewise_constructE
	.align		8
        /*0030*/ 	.dword	_ZN34_INTERNAL_0a2d8a85_4_k_cu_9782c0264cuda3std3__48in_placeE
	.align		8
        /*0038*/ 	.dword	_ZN34_INTERNAL_0a2d8a85_4_k_cu_9782c0264cuda3std6ranges3__45__cpo4swapE
	.align		8
        /*0040*/ 	.dword	_ZN34_INTERNAL_0a2d8a85_4_k_cu_9782c0264cuda3std6ranges3__45__cpo9iter_moveE
	.align		8
        /*0048*/ 	.dword	_ZN34_INTERNAL_0a2d8a85_4_k_cu_9782c0264cuda3std6ranges3__45__cpo7advanceE
	.align		8
        /*0050*/ 	.dword	$str
	.align		8
        /*0058*/ 	.dword	$str$1
	.align		8
        /*0060*/ 	.dword	$str$2
	.align		8
        /*0068*/ 	.dword	$str$3
	.align		8
        /*0070*/ 	.dword	$str$4
	.align		8
        /*0078*/ 	.dword	$str$5
	.align		8
        /*0080*/ 	.dword	$str$6
	.align		8
        /*0088*/ 	.dword	$str$7
	.align		8
        /*0090*/ 	.dword	$str$8
	.align		8
        /*0098*/ 	.dword	$str$9
	.align		8
        /*00a0*/ 	.dword	$str$10
	.align		8
        /*00a8*/ 	.dword	$str$11
	.align		8
        /*00b0*/ 	.dword	$str$12
	.align		8
        /*00b8*/ 	.dword	$str$13
	.align		8
        /*00c0*/ 	.dword	$str$14
	.align		8
        /*00c8*/ 	.dword	$str$15
	.align		8
        /*00d0*/ 	.dword	$str$16
	.align		8
        /*00d8*/ 	.dword	$str$17
	.align		8
        /*00e0*/ 	.dword	$str$18
	.align		8
        /*00e8*/ 	.dword	$str$19
	.align		8
        /*00f0*/ 	.dword	$str$20
	.align		8
        /*00f8*/ 	.dword	$str$21
	.align		8
        /*0100*/ 	.dword	$str$22
	.align		8
        /*0108*/ 	.dword	$str$23
	.align		8
        /*0110*/ 	.dword	$str$24
	.align		8
        /*0118*/ 	.dword	vprintf


//--------------------- .text._Z17parallelPrefixSumPiS_i --------------------------
	.section	.text._Z17parallelPrefixSumPiS_i,"ax",@progbits
	.align	128
        .global         _Z17parallelPrefixSumPiS_i
        .type           _Z17parallelPrefixSumPiS_i,@function
        .size           _Z17parallelPrefixSumPiS_i,(.L_x_151 - _Z17parallelPrefixSumPiS_i)
        .other          _Z17parallelPrefixSumPiS_i,@"STO_CUDA_ENTRY STV_DEFAULT"
_Z17parallelPrefixSumPiS_i:
.text._Z17parallelPrefixSumPiS_i:
[----:B------:R-:W-:Y:S01]  /*0000*/  LDC R1, c[0x0][0x37c] ;  /* 0x0000df00ff017b82 */ /* 0x000fe20000000800 */
[----:B------:R-:W0:Y:S07]  /*0010*/  S2R R3, SR_TID.X ;  /* 0x0000000000037919 */ /* 0x000e2e0000002100 */
[----:B------:R-:W0:Y:S01]  /*0020*/  S2UR UR4, SR_CTAID.X ;  /* 0x00000000000479c3 */ /* 0x000e220000002500 */
[----:B------:R-:W1:Y:S01]  /*0030*/  LDCU UR5, c[0x0][0x390] ;  /* 0x00007200ff0577ac */ /* 0x000e620008000800 */
[----:B------:R-:W-:Y:S01]  /*0040*/  IMAD.MOV.U32 R5, RZ, RZ, RZ ;  /* 0x000000ffff057224 */ /* 0x000fe200078e00ff */
[----:B------:R-:W2:Y:S05]  /*0050*/  LDCU.64 UR6, c[0x0][0x358] ;  /* 0x00006b00ff0677ac */ /* 0x000eaa0008000a00 */
[----:B------:R-:W0:Y:S02]  /*0060*/  LDC R2, c[0x0][0x360] ;  /* 0x0000d800ff027b82 */ /* 0x000e240000000800 */
[----:B0-----:R-:W-:-:S05]  /*0070*/  IMAD R0, R2, UR4, R3 ;  /* 0x0000000402007c24 */ /* 0x001fca000f8e0203 */
[----:B-1----:R-:W-:-:S13]  /*0080*/  ISETP.GE.AND P2, PT, R0, UR5, PT ;  /* 0x0000000500007c0c */ /* 0x002fda000bf46270 */
[----:B------:R-:W0:Y:S02]  /*0090*/  @!P2 LDC.64 R6, c[0x0][0x380] ;  /* 0x0000e000ff06ab82 */ /* 0x000e240000000a00 */
[----:B0-----:R-:W-:-:S05]  /*00a0*/  @!P2 IMAD.WIDE R6, R0, 0x4, R6 ;  /* 0x000000040006a825 */ /* 0x001fca00078e0206 */
[----:B--2---:R0:W2:Y:S01]  /*00b0*/  @!P2 LDG.E R5, desc[UR6][R6.64] ;  /* 0x000000060605a981 */ /* 0x0040a2000c1e1900 */
[----:B------:R-:W1:Y:S01]  /*00c0*/  S2UR UR5, SR_CgaCtaId ;  /* 0x00000000000579c3 */ /* 0x000e620000008800 */
[----:B------:R-:W-:Y:S01]  /*00d0*/  UMOV UR4, 0x400 ;  /* 0x0000040000047882 */ /* 0x000fe20000000000 */
[----:B------:R-:W-:Y:S01]  /*00e0*/  IMAD.SHL.U32 R4, R3, 0x4, RZ ;  /* 0x0000000403047824 */ /* 0x000fe200078e00ff */
[----:B------:R-:W0:Y:S01]  /*00f0*/  S2R R9, SR_TID.Y ;  /* 0x0000000000097919 */ /* 0x000e220000002200 */
[----:B------:R-:W0:Y:S01]  /*0100*/  S2R R10, SR_TID.Z ;  /* 0x00000000000a7919 */ /* 0x000e220000002300 */
[----:B-1----:R-:W-:Y:S01]  /*0110*/  ULEA UR4, UR5, UR4, 0x18 ;  /* 0x0000000405047291 */ /* 0x002fe2000f8ec0ff */
[----:B------:R-:W0:Y:S02]  /*0120*/  LDCU UR5, c[0x0][0x364] ;  /* 0x00006c80ff0577ac */ /* 0x000e240008000800 */
[----:B0-----:R-:W-:-:S04]  /*0130*/  IMAD R6, R10, UR5, R9 ;  /* 0x000000050a067c24 */ /* 0x001fc8000f8e0209 */
[----:B------:R-:W-:-:S05]  /*0140*/  IMAD R6, R6, R2, R3 ;  /* 0x0000000206067224 */ /* 0x000fca00078e0203 */
[----:B------:R-:W-:Y:S01]  /*0150*/  LOP3.LUT P0, R6, R6, 0x1f, RZ, 0xc0, !PT ;  /* 0x0000001f06067812 */ /* 0x000fe2000780c0ff */
[----:B--2---:R-:W-:Y:S01]  /*0160*/  STS [R4+UR4], R5 ;  /* 0x0000000504007988 */ /* 0x004fe20008000804 */
[----:B------:R-:W-:Y:S06]  /*0170*/  BAR.SYNC.DEFER_BLOCKING 0x0 ;  /* 0x0000000000007b1d */ /* 0x000fec0000010000 */
[----:B------:R-:W0:Y:S04]  /*0180*/  LDS R8, [R4+UR4] ;  /* 0x0000000404087984 */ /* 0x000e280008000800 */
[----:B0-----:R-:W0:Y:S02]  /*0190*/  SHFL.UP PT, R7, R8, 0x1, RZ ;  /* 0x0420000008077989 */ /* 0x001e2400000e00ff */
[----:B0-----:R-:W-:-:S02]  /*01a0*/  SEL R7, R7, RZ, P0 ;  /* 0x000000ff07077207 */ /* 0x001fc40000000000 */
[----:B------:R-:W-:-:S03]  /*01b0*/  ISETP.GE.U32.AND P0, PT, R6, 0x2, PT ;  /* 0x000000020600780c */ /* 0x000fc60003f06070 */
[----:B------:R-:W-:-:S05]  /*01c0*/  IMAD.IADD R7, R8, 0x1, R7 ;  /* 0x0000000108077824 */ /* 0x000fca00078e0207 */
[----:B------:R-:W0:Y:S02]  /*01d0*/  SHFL.UP PT, R5, R7, 0x2, RZ ;  /* 0x0440000007057989 */ /* 0x000e2400000e00ff */
[----:B0-----:R-:W-:Y:S02]  /*01e0*/  SEL R10, R5, RZ, P0 ;  /* 0x000000ff050a7207 */ /* 0x001fe40000000000 */
        /* <DEDUP_REMOVED lines=8> */
[----:B------:R-:W-:Y:S02]  /*0270*/  ISETP.GE.U32.AND P0, PT, R6, 0x10, PT ;  /* 0x000000100600780c */ /* 0x000fe40003f06070 */
[----:B------:R-:W-:Y:S01]  /*0280*/  LOP3.LUT R6, R3, 0x1f, RZ, 0xc0, !PT ;  /* 0x0000001f03067812 */ /* 0x000fe200078ec0ff */
[----:B------:R-:W-:-:S05]  /*0290*/  IMAD.IADD R8, R5, 0x1, R8 ;  /* 0x0000000105087824 */ /* 0x000fca00078e0208 */
[----:B------:R-:W0:Y:S02]  /*02a0*/  SHFL.UP PT, R7, R8, 0x10, RZ ;  /* 0x0600000008077989 */ /* 0x000e2400000e00ff */
[----:B0-----:R-:W-:Y:S02]  /*02b0*/  SEL R7, R7, RZ, P0 ;  /* 0x000000ff07077207 */ /* 0x001fe40000000000 */
[----:B------:R-:W-:-:S03]  /*02c0*/  ISETP.NE.AND P0, PT, R6, 0x1f, PT ;  /* 0x0000001f0600780c */ /* 0x000fc60003f05270 */
[----:B------:R-:W-:-:S05]  /*02d0*/  IMAD.IADD R7, R8, 0x1, R7 ;  /* 0x0000000108077824 */ /* 0x000fca00078e0207 */
[----:B------:R0:W-:Y:S01]  /*02e0*/  STS [R4+UR4], R7 ;  /* 0x0000000704007988 */ /* 0x0001e20008000804 */
[----:B------:R-:W-:Y:S06]  /*02f0*/  BAR.SYNC.DEFER_BLOCKING 0x0 ;  /* 0x0000000000007b1d */ /* 0x000fec0000010000 */
[----:B------:R-:W-:Y:S05]  /*0300*/  @P0 BRA `(.L_x_0) ;  /* 0x0000000000400947 */ /* 0x000fea0003800000 */
[----:B------:R-:W-:Y:S01]  /*0310*/  ISETP.GE.U32.AND P1, PT, R2, 0x40, PT ;  /* 0x000000400200780c */ /* 0x000fe20003f26070 */
[----:B------:R-:W-:-:S12]  /*0320*/  IMAD.MOV.U32 R5, RZ, RZ, R7 ;  /* 0x000000ffff057224 */ /* 0x000fd800078e0007 */
[----:B------:R-:W-:Y:S05]  /*0330*/  @!P1 BRA `(.L_x_1) ;  /* 0x0000000000309947 */ /* 0x000fea0003800000 */
[----:B------:R-:W-:Y:S01]  /*0340*/  SHF.R.U32.HI R8, RZ, 0x5, R2 ;  /* 0x00000005ff087819 */ /* 0x000fe20000011602 */
[----:B------:R-:W-:Y:S01]  /*0350*/  IMAD.MOV.U32 R9, RZ, RZ, 0x1 ;  /* 0x00000001ff097424 */ /* 0x000fe200078e00ff */
[----:B------:R-:W-:Y:S01]  /*0360*/  SHF.R.U32.HI R2, RZ, 0x5, R3 ;  /* 0x00000005ff027819 */ /* 0x000fe20000011603 */
[----:B------:R-:W-:-:S07]  /*0370*/  IMAD.MOV.U32 R5, RZ, RZ, R7 ;  /* 0x000000ffff057224 */ /* 0x000fce00078e0007 */
.L_x_2:
[----:B------:R-:W-:Y:S05]  /*0380*/  WARPSYNC.ALL ;  /* 0x0000000000007948 */ /* 0x000fea0003800000 */
[----:B------:R1:W2:Y:S01]  /*0390*/  SHFL.UP PT, R10, R5, R9, RZ ;  /* 0x04000009050a7389 */ /* 0x0002a200000e00ff */
[----:B------:R-:W-:Y:S01]  /*03a0*/  ISETP.GE.U32.AND P1, PT, R2, R9, PT ;  /* 0x000000090200720c */ /* 0x000fe20003f26070 */
[----:B-1----:R-:W-:-:S05]  /*03b0*/  IMAD.SHL.U32 R9, R9, 0x2, RZ ;  /* 0x0000000209097824 */ /* 0x002fca00078e00ff */
[----:B------:R-:W-:Y:S02]  /*03c0*/  ISETP.GE.U32.AND P3, PT, R9, R8, PT ;  /* 0x000000080900720c */ /* 0x000fe40003f66070 */
[----:B--2---:R-:W-:-:S05]  /*03d0*/  SEL R10, R10, RZ, P1 ;  /* 0x000000ff0a0a7207 */ /* 0x004fca0000800000 */
[----:B------:R-:W-:-:S06]  /*03e0*/  IMAD.IADD R5, R10, 0x1, R5 ;  /* 0x000000010a057824 */ /* 0x000fcc00078e0205 */
[----:B------:R-:W-:Y:S05]  /*03f0*/  @!P3 BRA `(.L_x_2) ;  /* 0xfffffffc00e0b947 */ /* 0x000fea000383ffff */
.L_x_1:
[----:B------:R1:W-:Y:S02]  /*0400*/  STS [R4+UR4], R5 ;  /* 0x0000000504007988 */ /* 0x0003e40008000804 */
.L_x_0:
[----:B------:R-:W-:Y:S01]  /*0410*/  ISETP.NE.AND P1, PT, R6, 0x1f, PT ;  /* 0x0000001f0600780c */ /* 0x000fe20003f25270 */
[----:B------:R-:W-:Y:S05]  /*0420*/  WARPSYNC.ALL ;  /* 0x0000000000007948 */ /* 0x000fea0003800000 */
[----:B------:R-:W-:Y:S01]  /*0430*/  BAR.SYNC.DEFER_BLOCKING 0x0 ;  /* 0x0000000000007b1d */ /* 0x000fe20000010000 */
[----:B------:R-:W-:-:S05]  /*0440*/  ISETP.LT.U32.OR P1, PT, R3, 0x20, !P1 ;  /* 0x000000200300780c */ /* 0x000fca0004f21470 */
[----:B------:R-:W-:Y:S08]  /*0450*/  BSSY.RECONVERGENT B0, `(.L_x_3) ;  /* 0x0000007000007945 */ /* 0x000ff00003800200 */
[----:B------:R-:W-:-:S06]  /*0460*/  @!P1 LOP3.LUT R2, R4, 0xf80, RZ, 0xc0, !PT ;  /* 0x00000f8004029812 */ /* 0x000fcc00078ec0ff */
[----:B------:R-:W0:Y:S02]  /*0470*/  @!P1 LDS R2, [R2+UR4+-0x4] ;  /* 0xfffffc0402029984 */ /* 0x000e240008000800 */
[----:B0-----:R-:W-:Y:S01]  /*0480*/  @!P1 IMAD.IADD R7, R7, 0x1, R2 ;  /* 0x0000000107079824 */ /* 0x001fe200078e0202 */
[----:B------:R-:W-:Y:S06]  /*0490*/  @!P1 BRA `(.L_x_4) ;  /* 0x0000000000089947 */ /* 0x000fec0003800000 */
[----:B------:R-:W-:-:S13]  /*04a0*/  ISETP.LT.U32.OR P0, PT, R3, 0x20, P0 ;  /* 0x000000200300780c */ /* 0x000fda0000701470 */
[----:B------:R0:W2:Y:S02]  /*04b0*/  @!P0 LDS R7, [R4+UR4] ;  /* 0x0000000404078984 */ /* 0x0000a40008000800 */
.L_x_4:
[----:B------:R-:W-:Y:S05]  /*04c0*/  BSYNC.RECONVERGENT B0 ;  /* 0x0000000000007941 */ /* 0x000fea0003800200 */
.L_x_3:
[----:B------:R-:W-:Y:S05]  /*04d0*/  @P2 EXIT ;  /* 0x000000000000294d */ /* 0x000fea0003800000 */
[----:B------:R-:W3:Y:S02]  /*04e0*/  LDC.64 R2, c[0x0][0x388] ;  /* 0x0000e200ff027b82 */ /* 0x000ee40000000a00 */
[----:B---3--:R-:W-:-:S05]  /*04f0*/  IMAD.WIDE R2, R0, 0x4, R2 ;  /* 0x0000000400027825 */ /* 0x008fca00078e0202 */
[----:B--2---:R-:W-:Y:S01]  /*0500*/  STG.E desc[UR6][R2.64], R7 ;  /* 0x0000000702007986 */ /* 0x004fe2000c101906 */
[----:B------:R-:W-:Y:S05]  /*0510*/  EXIT ;  /* 0x000000000000794d */ /* 0x000fea0003800000 */
.L_x_5:
[----:B------:R-:W-:-:S00]  /*0520*/  BRA `(.L_x_5) ;  /* 0xfffffffc00fc7947 */ /* 0x000fc0000383ffff */
[----:B------:R-:W-:-:S00]  /*0530*/  NOP ;  /* 0x0000000000007918 */ /* 0x000fc00000000000 */
        /* <DEDUP_REMOVED lines=12> */
.L_x_151:


//--------------------- .text._Z18warpPrimitivesDemov --------------------------
	.section	.text._Z18warpPrimitivesDemov,"ax",@progbits
	.align	128
        .global         _Z18warpPrimitivesDemov
        .type           _Z18warpPrimitivesDemov,@function
        .size           _Z18warpPrimitivesDemov,(.L_x_152 - _Z18warpPrimitivesDemov)
        .other          _Z18warpPrimitivesDemov,@"STO_CUDA_ENTRY STV_DEFAULT"
_Z18warpPrimitivesDemov:
.text._Z18warpPrimitivesDemov:
[----:B------:R-:W0:Y:S01]  /*0000*/  LDC R1, c[0x0][0x37c] ;  /* 0x0000df00ff017b82 */ /* 0x000e220000000800 */
[----:B------:R-:W1:Y:S01]  /*0010*/  S2R R22, SR_TID.Y ;  /* 0x0000000000167919 */ /* 0x000e620000002200 */
[----:B------:R-:W2:Y:S01]  /*0020*/  LDCU UR5, c[0x0][0x2fc] ;  /* 0x00005f80ff0577ac */ /* 0x000ea20008000800 */
[----:B------:R-:W-:Y:S01]  /*0030*/  MOV R19, 0x118 ;  /* 0x0000011800137802 */ /* 0x000fe20000000f00 */
[----:B0-----:R-:W-:Y:S01]  /*0040*/  VIADD R1, R1, 0xfffffff0 ;  /* 0xfffffff001017836 */ /* 0x001fe20000000000 */
[----:B------:R-:W1:Y:S01]  /*0050*/  S2R R5, SR_TID.Z ;  /* 0x0000000000057919 */ /* 0x000e620000002300 */
[----:B------:R-:W0:Y:S02]  /*0060*/  LDCU UR6, c[0x0][0x360] ;  /* 0x00006c00ff0677ac */ /* 0x000e240008000800 */
[----:B------:R3:W4:Y:S01]  /*0070*/  LDC.64 R8, c[0x4][R19] ;  /* 0x0100000013087b82 */ /* 0x0007220000000a00 */
[----:B------:R-:W-:Y:S01]  /*0080*/  CS2R R6, SRZ ;  /* 0x0000000000067805 */ /* 0x000fe2000001ff00 */
[----:B------:R-:W0:Y:S01]  /*0090*/  S2R R3, SR_TID.X ;  /* 0x0000000000037919 */ /* 0x000e220000002100 */
[----:B------:R-:W1:Y:S01]  /*00a0*/  LDCU UR7, c[0x0][0x364] ;  /* 0x00006c80ff0777ac */ /* 0x000e620008000800 */
[----:B------:R-:W5:Y:S01]  /*00b0*/  LDCU UR4, c[0x0][0x2f8] ;  /* 0x00005f00ff0477ac */ /* 0x000f620008000800 */
[----:B------:R-:W2:Y:S01]  /*00c0*/  LDCU.64 UR8, c[0x4][0x98] ;  /* 0x01001300ff0877ac */ /* 0x000ea20008000a00 */
[----:B-----5:R-:W-:Y:S01]  /*00d0*/  IADD3 R18, P0, PT, R1, UR4, RZ ;  /* 0x0000000401127c10 */ /* 0x020fe2000ff1e0ff */
[----:B--2---:R-:W-:-:S02]  /*00e0*/  IMAD.U32 R4, RZ, RZ, UR8 ;  /* 0x00000008ff047e24 */ /* 0x004fc4000f8e00ff */
[----:B-1----:R-:W-:Y:S02]  /*00f0*/  IMAD R22, R5, UR7, R22 ;  /* 0x0000000705167c24 */ /* 0x002fe4000f8e0216 */
[----:B------:R-:W-:Y:S02]  /*0100*/  IMAD.U32 R5, RZ, RZ, UR9 ;  /* 0x00000009ff057e24 */ /* 0x000fe4000f8e00ff */
[----:B0-----:R-:W-:Y:S02]  /*0110*/  IMAD R22, R22, UR6, R3 ;  /* 0x0000000616167c24 */ /* 0x001fe4000f8e0203 */
[----:B------:R-:W-:-:S03]  /*0120*/  IMAD.X R2, RZ, RZ, UR5, P0 ;  /* 0x00000005ff027e24 */ /* 0x000fc600080e06ff */
[----:B---3--:R-:W-:-:S07]  /*0130*/  LOP3.LUT R16, R22, 0x1f, RZ, 0xc0, !PT ;  /* 0x0000001f16107812 */ /* 0x008fce00078ec0ff */
[----:B------:R-:W-:-:S07]  /*0140*/  LEPC R20, `(.L_x_6) ;  /* 0x000000001014794e */ /* 0x000fce0000000000 */
[----:B----4-:R-:W-:Y:S05]  /*0150*/  CALL.ABS.NOINC R8 ;  /* 0x0000000008007343 */ /* 0x010fea0003c00000 */
.L_x_6:
[C---:B------:R-:W-:Y:S01]  /*0160*/  ISETP.NE.AND P0, PT, R16.reuse, RZ, PT ;  /* 0x000000ff1000720c */ /* 0x040fe20003f05270 */
[----:B------:R-:W-:Y:S01]  /*0170*/  BSSY.RECONVERGENT B6, `(.L_x_7) ;  /* 0x000000a000067945 */ /* 0x000fe20003800200 */
[----:B------:R-:W-:-:S11]  /*0180*/  VIADD R17, R16, 0x1 ;  /* 0x0000000110117836 */ /* 0x000fd60000000000 */
[----:B------:R-:W-:Y:S05]  /*0190*/  @P0 BRA `(.L_x_8) ;  /* 0x00000000001c0947 */ /* 0x000fea0003800000 */
[----:B------:R0:W1:Y:S01]  /*01a0*/  LDC.64 R8, c[0x4][R19] ;  /* 0x0100000013087b82 */ /* 0x0000620000000a00 */
[----:B------:R-:W2:Y:S01]  /*01b0*/  LDCU.64 UR4, c[0x4][0xa0] ;  /* 0x01001400ff0477ac */ /* 0x000ea20008000a00 */
[----:B------:R-:W-:Y:S01]  /*01c0*/  CS2R R6, SRZ ;  /* 0x0000000000067805 */ /* 0x000fe2000001ff00 */
[----:B--2---:R-:W-:Y:S02]  /*01d0*/  IMAD.U32 R4, RZ, RZ, UR4 ;  /* 0x00000004ff047e24 */ /* 0x004fe4000f8e00ff */
[----:B0-----:R-:W-:-:S07]  /*01e0*/  IMAD.U32 R5, RZ, RZ, UR5 ;  /* 0x00000005ff057e24 */ /* 0x001fce000f8e00ff */
[----:B------:R-:W-:-:S07]  /*01f0*/  LEPC R20, `(.L_x_8) ;  /* 0x000000001014794e */ /* 0x000fce0000000000 */
[----:B-1----:R-:W-:Y:S05]  /*0200*/  CALL.ABS.NOINC R8 ;  /* 0x0000000008007343 */ /* 0x002fea0003c00000 */
.L_x_8:
[----:B------:R-:W-:Y:S05]  /*0210*/  BSYNC.RECONVERGENT B6 ;  /* 0x0000000000067941 */ /* 0x000fea0003800200 */
.L_x_7:
[----:B------:R-:W-:-:S03]  /*0220*/  UMOV UR4, 0xffffffff ;  /* 0xffffffff00047882 */ /* 0x000fc60000000000 */
[----:B------:R-:W-:Y:S05]  /*0230*/  BRA.DIV UR4, `(.L_x_9) ;  /* 0x0000000e04c87947 */ /* 0x000fea000b800000 */
[----:B------:R0:W1:Y:S01]  /*0240*/  SHFL.IDX PT, R14, R17, RZ, 0x1f ;  /* 0x00001fff110e7589 */ /* 0x00006200000e0000 */
[----:B------:R-:W-:Y:S01]  /*0250*/  NOP ;  /* 0x0000000000007918 */ /* 0x000fe20000000000 */
.L_x_50:
[----:B------:R-:W-:Y:S01]  /*0260*/  ISETP.GT.U32.AND P0, PT, R16, 0x3, PT ;  /* 0x000000031000780c */ /* 0x000fe20003f04070 */
[----:B------:R-:W-:-:S12]  /*0270*/  BSSY.RECONVERGENT B6, `(.L_x_10) ;  /* 0x000000d000067945 */ /* 0x000fd80003800200 */
[----:B------:R-:W-:Y:S05]  /*0280*/  @P0 BRA `(.L_x_11) ;  /* 0x00000000002c0947 */ /* 0x000fea0003800000 */
[----:B------:R-:W-:Y:S01]  /*0290*/  MOV R0, 0x118 ;  /* 0x0000011800007802 */ /* 0x000fe20000000f00 */
[----:B-1----:R1:W-:Y:S01]  /*02a0*/  STL [R1+0x8], R14 ;  /* 0x0000080e01007387 */ /* 0x0023e20000100800 */
[----:B------:R-:W2:Y:S01]  /*02b0*/  LDCU.64 UR4, c[0x4][0xa8] ;  /* 0x01001500ff0477ac */ /* 0x000ea20008000a00 */
[----:B------:R-:W-:Y:S01]  /*02c0*/  IMAD.MOV.U32 R6, RZ, RZ, R18 ;  /* 0x000000ffff067224 */ /* 0x000fe200078e0012 */
[----:B------:R1:W3:Y:S01]  /*02d0*/  LDC.64 R8, c[0x4][R0] ;  /* 0x0100000000087b82 */ /* 0x0002e20000000a00 */
[----:B------:R1:W-:Y:S01]  /*02e0*/  STL.64 [R1], R16 ;  /* 0x0000001001007387 */ /* 0x0003e20000100a00 */
[----:B------:R-:W-:Y:S01]  /*02f0*/  MOV R7, R2 ;  /* 0x0000000200077202 */ /* 0x000fe20000000f00 */
[----:B--2---:R-:W-:Y:S02]  /*0300*/  IMAD.U32 R4, RZ, RZ, UR4 ;  /* 0x00000004ff047e24 */ /* 0x004fe4000f8e00ff */
[----:B-1----:R-:W-:-:S07]  /*0310*/  IMAD.U32 R5, RZ, RZ, UR5 ;  /* 0x00000005ff057e24 */ /* 0x002fce000f8e00ff */
[----:B------:R-:W-:-:S07]  /*0320*/  LEPC R20, `(.L_x_11) ;  /* 0x000000001014794e */ /* 0x000fce0000000000 */
[----:B0--3--:R-:W-:Y:S05]  /*0330*/  CALL.ABS.NOINC R8 ;  /* 0x0000000008007343 */ /* 0x009fea0003c00000 */
.L_x_11:
[----:B------:R-:W-:Y:S05]  /*0340*/  BSYNC.RECONVERGENT B6 ;  /* 0x0000000000067941 */ /* 0x000fea0003800200 */
.L_x_10:
[----:B------:R-:W-:Y:S01]  /*0350*/  UMOV UR4, 0xffffffff ;  /* 0xffffffff00047882 */ /* 0x000fe20000000000 */
[----:B------:R-:W-:Y:S02]  /*0360*/  ISETP.NE.AND P0, PT, R16, RZ, PT ;  /* 0x000000ff1000720c */ /* 0x000fe40003f05270 */
[----:B------:R-:W-:Y:S11]  /*0370*/  BRA.DIV UR4, `(.L_x_12) ;  /* 0x0000000e04a47947 */ /* 0x000ff6000b800000 */
[----:B------:R-:W-:Y:S01]  /*0380*/  NOP ;  /* 0x0000000000007918 */ /* 0x000fe20000000000 */
.L_x_53:
[----:B------:R-:W-:Y:S04]  /*0390*/  BSSY.RECONVERGENT B6, `(.L_x_13) ;  /* 0x000000a000067945 */ /* 0x000fe80003800200 */
[----:B------:R-:W-:Y:S05]  /*03a0*/  @P0 BRA `(.L_x_14) ;  /* 0x0000000000200947 */ /* 0x000fea0003800000 */
[----:B------:R-:W-:Y:S01]  /*03b0*/  MOV R0, 0x118 ;  /* 0x0000011800007802 */ /* 0x000fe20000000f00 */
[----:B------:R-:W2:Y:S01]  /*03c0*/  LDCU.64 UR4, c[0x4][0xb0] ;  /* 0x01001600ff0477ac */ /* 0x000ea20008000a00 */
[----:B------:R-:W-:Y:S02]  /*03d0*/  CS2R R6, SRZ ;  /* 0x0000000000067805 */ /* 0x000fe4000001ff00 */
[----:B------:R3:W4:Y:S01]  /*03e0*/  LDC.64 R8, c[0x4][R0] ;  /* 0x0100000000087b82 */ /* 0x0007220000000a00 */
[----:B--2---:R-:W-:Y:S02]  /*03f0*/  IMAD.U32 R4, RZ, RZ, UR4 ;  /* 0x00000004ff047e24 */ /* 0x004fe4000f8e00ff */
[----:B---3--:R-:W-:-:S07]  /*0400*/  IMAD.U32 R5, RZ, RZ, UR5 ;  /* 0x00000005ff057e24 */ /* 0x008fce000f8e00ff */
[----:B------:R-:W-:-:S07]  /*0410*/  LEPC R20, `(.L_x_14) ;  /* 0x000000001014794e */ /* 0x000fce0000000000 */
[----:B01--4-:R-:W-:Y:S05]  /*0420*/  CALL.ABS.NOINC R8 ;  /* 0x0000000008007343 */ /* 0x013fea0003c00000 */
.L_x_14:
[----:B------:R-:W-:Y:S05]  /*0430*/  BSYNC.RECONVERGENT B6 ;  /* 0x0000000000067941 */ /* 0x000fea0003800200 */
.L_x_13:
[----:B------:R-:W-:Y:S01]  /*0440*/  UMOV UR4, 0xffffffff ;  /* 0xffffffff00047882 */ /* 0x000fe20000000000 */
[----:B------:R-:W-:Y:S02]  /*0450*/  ISETP.GT.U32.AND P0, PT, R16, 0x3, PT ;  /* 0x000000031000780c */ /* 0x000fe40003f04070 */
[----:B------:R-:W-:Y:S11]  /*0460*/  BRA.DIV UR4, `(.L_x_15) ;  /* 0x0000000e04847947 */ /* 0x000ff6000b800000 */
[----:B-1----:R1:W2:Y:S01]  /*0470*/  SHFL.UP PT, R14, R17, 0x1, RZ ;  /* 0x04200000110e7989 */ /* 0x0022a200000e00ff */
[----:B------:R-:W-:Y:S01]  /*0480*/  NOP ;  /* 0x0000000000007918 */ /* 0x000fe20000000000 */
.L_x_57:
[----:B------:R-:W-:Y:S04]  /*0490*/  BSSY.RECONVERGENT B6, `(.L_x_16) ;  /* 0x000000d000067945 */ /* 0x000fe80003800200 */
[----:B------:R-:W-:Y:S05]  /*04a0*/  @P0 BRA `(.L_x_17) ;  /* 0x00000000002c0947 */ /* 0x000fea0003800000 */
[----:B------:R-:W-:Y:S01]  /*04b0*/  MOV R0, 0x118 ;  /* 0x0000011800007802 */ /* 0x000fe20000000f00 */
[----:B--2---:R2:W-:Y:S01]  /*04c0*/  STL [R1+0x8], R14 ;  /* 0x0000080e01007387 */ /* 0x0045e20000100800 */
[----:B------:R-:W3:Y:S01]  /*04d0*/  LDCU.64 UR4, c[0x4][0xa8] ;  /* 0x01001500ff0477ac */ /* 0x000ee20008000a00 */
[----:B------:R-:W-:Y:S01]  /*04e0*/  IMAD.MOV.U32 R6, RZ, RZ, R18 ;  /* 0x000000ffff067224 */ /* 0x000fe200078e0012 */
[----:B------:R2:W4:Y:S01]  /*04f0*/  LDC.64 R8, c[0x4][R0] ;  /* 0x0100000000087b82 */ /* 0x0005220000000a00 */
[----:B------:R2:W-:Y:S01]  /*0500*/  STL.64 [R1], R16 ;  /* 0x0000001001007387 */ /* 0x0005e20000100a00 */
[----:B------:R-:W-:Y:S02]  /*0510*/  IMAD.MOV.U32 R7, RZ, RZ, R2 ;  /* 0x000000ffff077224 */ /* 0x000fe400078e0002 */
[----:B---3--:R-:W-:Y:S02]  /*0520*/  IMAD.U32 R4, RZ, RZ, UR4 ;  /* 0x00000004ff047e24 */ /* 0x008fe4000f8e00ff */
[----:B--2---:R-:W-:-:S07]  /*0530*/  IMAD.U32 R5, RZ, RZ, UR5 ;  /* 0x00000005ff057e24 */ /* 0x004fce000f8e00ff */
[----:B------:R-:W-:-:S07]  /*0540*/  LEPC R20, `(.L_x_17) ;  /* 0x000000001014794e */ /* 0x000fce0000000000 */
[----:B01--4-:R-:W-:Y:S05]  /*0550*/  CALL.ABS.NOINC R8 ;  /* 0x0000000008007343 */ /* 0x013fea0003c00000 */
.L_x_17:
[----:B------:R-:W-:Y:S05]  /*0560*/  BSYNC.RECONVERGENT B6 ;  /* 0x0000000000067941 */ /* 0x000fea0003800200 */
.L_x_16:
[----:B------:R-:W-:Y:S01]  /*0570*/  UMOV UR4, 0xffffffff ;  /* 0xffffffff00047882 */ /* 0x000fe20000000000 */
[----:B------:R-:W-:Y:S02]  /*0580*/  ISETP.NE.AND P0, PT, R16, RZ, PT ;  /* 0x000000ff1000720c */ /* 0x000fe40003f05270 */
[----:B------:R-:W-:Y:S11]  /*0590*/  BRA.DIV UR4, `(.L_x_18) ;  /* 0x0000000e04707947 */ /* 0x000ff6000b800000 */
[----:B------:R-:W-:Y:S01]  /*05a0*/  NOP ;  /* 0x0000000000007918 */ /* 0x000fe20000000000 */
.L_x_60:
[----:B------:R-:W-:Y:S04]  /*05b0*/  BSSY.RECONVERGENT B6, `(.L_x_19) ;  /* 0x000000a000067945 */ /* 0x000fe80003800200 */
[----:B------:R-:W-:Y:S05]  /*05c0*/  @P0 BRA `(.L_x_20) ;  /* 0x0000000000200947 */ /* 0x000fea0003800000 */
[----:B------:R-:W-:Y:S01]  /*05d0*/  MOV R0, 0x118 ;  /* 0x0000011800007802 */ /* 0x000fe20000000f00 */
[----:B------:R-:W3:Y:S01]  /*05e0*/  LDCU.64 UR4, c[0x4][0xb8] ;  /* 0x01001700ff0477ac */ /* 0x000ee20008000a00 */
[----:B------:R-:W-:Y:S02]  /*05f0*/  CS2R R6, SRZ ;  /* 0x0000000000067805 */ /* 0x000fe4000001ff00 */
[----:B------:R4:W5:Y:S01]  /*0600*/  LDC.64 R8, c[0x4][R0] ;  /* 0x0100000000087b82 */ /* 0x0009620000000a00 */
[----:B---3--:R-:W-:Y:S02]  /*0610*/  IMAD.U32 R4, RZ, RZ, UR4 ;  /* 0x00000004ff047e24 */ /* 0x008fe4000f8e00ff */
[----:B----4-:R-:W-:-:S07]  /*0620*/  IMAD.U32 R5, RZ, RZ, UR5 ;  /* 0x00000005ff057e24 */ /* 0x010fce000f8e00ff */
[----:B------:R-:W-:-:S07]  /*0630*/  LEPC R20, `(.L_x_20) ;  /* 0x000000001014794e */ /* 0x000fce0000000000 */
[----:B012--5:R-:W-:Y:S05]  /*0640*/  CALL.ABS.NOINC R8 ;  /* 0x0000000008007343 */ /* 0x027fea0003c00000 */
.L_x_20:
[----:B------:R-:W-:Y:S05]  /*0650*/  BSYNC.RECONVERGENT B6 ;  /* 0x0000000000067941 */ /* 0x000fea0003800200 */
.L_x_19:
[----:B------:R-:W-:Y:S01]  /*0660*/  UMOV UR4, 0xffffffff ;  /* 0xffffffff00047882 */ /* 0x000fe20000000000 */
[----:B------:R-:W-:Y:S02]  /*0670*/  ISETP.GT.U32.AND P0, PT, R16, 0x3, PT ;  /* 0x000000031000780c */ /* 0x000fe40003f04070 */
[----:B------:R-:W-:Y:S11]  /*0680*/  BRA.DIV UR4, `(.L_x_21) ;  /* 0x0000000e04507947 */ /* 0x000ff6000b800000 */
[----:B--2---:R2:W3:Y:S01]  /*0690*/  SHFL.DOWN PT, R14, R17, 0x1, 0x1f ;  /* 0x08201f00110e7f89 */ /* 0x0044e200000e0000 */
[----:B------:R-:W-:Y:S01]  /*06a0*/  NOP ;  /* 0x0000000000007918 */ /* 0x000fe20000000000 */
.L_x_64:
[----:B------:R-:W-:Y:S04]  /*06b0*/  BSSY.RECONVERGENT B6, `(.L_x_22) ;  /* 0x000000d000067945 */ /* 0x000fe80003800200 */
[----:B------:R-:W-:Y:S05]  /*06c0*/  @P0 BRA `(.L_x_23) ;  /* 0x00000000002c0947 */ /* 0x000fea0003800000 */
[----:B------:R-:W-:Y:S01]  /*06d0*/  MOV R0, 0x118 ;  /* 0x0000011800007802 */ /* 0x000fe20000000f00 */
[----:B---3--:R3:W-:Y:S01]  /*06e0*/  STL [R1+0x8], R14 ;  /* 0x0000080e01007387 */ /* 0x0087e20000100800 */
[----:B------:R-:W4:Y:S01]  /*06f0*/  LDCU.64 UR4, c[0x4][0xa8] ;  /* 0x01001500ff0477ac */ /* 0x000f220008000a00 */
[----:B------:R-:W-:Y:S01]  /*0700*/  IMAD.MOV.U32 R6, RZ, RZ, R18 ;  /* 0x000000ffff067224 */ /* 0x000fe200078e0012 */
[----:B------:R3:W5:Y:S01]  /*0710*/  LDC.64 R8, c[0x4][R0] ;  /* 0x0100000000087b82 */ /* 0x0007620000000a00 */
[----:B------:R3:W-:Y:S01]  /*0720*/  STL.64 [R1], R16 ;  /* 0x0000001001007387 */ /* 0x0007e20000100a00 */
[----:B------:R-:W-:Y:S02]  /*0730*/  IMAD.MOV.U32 R7, RZ, RZ, R2 ;  /* 0x000000ffff077224 */ /* 0x000fe400078e0002 */
[----:B----4-:R-:W-:Y:S01]  /*0740*/  IMAD.U32 R4, RZ, RZ, UR4 ;  /* 0x00000004ff047e24 */ /* 0x010fe2000f8e00ff */
[----:B---3--:R-:W-:-:S07]  /*0750*/  MOV R5, UR5 ;  /* 0x0000000500057c02 */ /* 0x008fce0008000f00 */
[----:B------:R-:W-:-:S07]  /*0760*/  LEPC R20, `(.L_x_23) ;  /* 0x000000001014794e */ /* 0x000fce0000000000 */
[----:B012--5:R-:W-:Y:S05]  /*0770*/  CALL.ABS.NOINC R8 ;  /* 0x0000000008007343 */ /* 0x027fea0003c00000 */
.L_x_23:
[----:B------:R-:W-:Y:S05]  /*0780*/  BSYNC.RECONVERGENT B6 ;  /* 0x0000000000067941 */ /* 0x000fea0003800200 */
.L_x_22:
[----:B------:R-:W-:Y:S01]  /*0790*/  UMOV UR4, 0xffffffff ;  /* 0xffffffff00047882 */ /* 0x000fe20000000000 */
[----:B------:R-:W-:Y:S02]  /*07a0*/  ISETP.NE.AND P0, PT, R16, RZ, PT ;  /* 0x000000ff1000720c */ /* 0x000fe40003f05270 */
[----:B------:R-:W-:Y:S11]  /*07b0*/  BRA.DIV UR4, `(.L_x_24) ;  /* 0x0000000e043c7947 */ /* 0x000ff6000b800000 */
[----:B------:R-:W-:Y:S01]  /*07c0*/  NOP ;  /* 0x0000000000007918 */ /* 0x000fe20000000000 */
.L_x_67:
[----:B------:R-:W-:Y:S04]  /*07d0*/  BSSY.RECONVERGENT B6, `(.L_x_25) ;  /* 0x000000a000067945 */ /* 0x000fe80003800200 */
[----:B------:R-:W-:Y:S05]  /*07e0*/  @P0 BRA `(.L_x_26) ;  /* 0x0000000000200947 */ /* 0x000fea0003800000 */
[----:B------:R-:W-:Y:S01]  /*07f0*/  MOV R0, 0x118 ;  /* 0x0000011800007802 */ /* 0x000fe20000000f00 */
[----:B------:R-:W4:Y:S01]  /*0800*/  LDCU.64 UR4, c[0x4][0xc0] ;  /* 0x01001800ff0477ac */ /* 0x000f220008000a00 */
[----:B------:R-:W-:Y:S02]  /*0810*/  CS2R R6, SRZ ;  /* 0x0000000000067805 */ /* 0x000fe4000001ff00 */
[----:B------:R5:W0:Y:S01]  /*0820*/  LDC.64 R8, c[0x4][R0] ;  /* 0x0100000000087b82 */ /* 0x000a220000000a00 */
[----:B----4-:R-:W-:Y:S02]  /*0830*/  IMAD.U32 R4, RZ, RZ, UR4 ;  /* 0x00000004ff047e24 */ /* 0x010fe4000f8e00ff */
[----:B-----5:R-:W-:-:S07]  /*0840*/  IMAD.U32 R5, RZ, RZ, UR5 ;  /* 0x00000005ff057e24 */ /* 0x020fce000f8e00ff */
[----:B------:R-:W-:-:S07]  /*0850*/  LEPC R20, `(.L_x_26) ;  /* 0x000000001014794e */ /* 0x000fce0000000000 */
[----:B0123--:R-:W-:Y:S05]  /*0860*/  CALL.ABS.NOINC R8 ;  /* 0x0000000008007343 */ /* 0x00ffea0003c00000 */
.L_x_26:
[----:B------:R-:W-:Y:S05]  /*0870*/  BSYNC.RECONVERGENT B6 ;  /* 0x0000000000067941 */ /* 0x000fea0003800200 */
.L_x_25:
[----:B------:R-:W-:Y:S01]  /*0880*/  UMOV UR4, 0xffffffff ;  /* 0xffffffff00047882 */ /* 0x000fe20000000000 */
[----:B------:R-:W-:Y:S02]  /*0890*/  ISETP.GT.U32.AND P0, PT, R16, 0x3, PT ;  /* 0x000000031000780c */ /* 0x000fe40003f04070 */
[----:B------:R-:W-:Y:S11]  /*08a0*/  BRA.DIV UR4, `(.L_x_27) ;  /* 0x0000000e041c7947 */ /* 0x000ff6000b800000 */
[----:B---3--:R3:W4:Y:S01]  /*08b0*/  SHFL.BFLY PT, R14, R17, 0x1, 0x1f ;  /* 0x0c201f00110e7f89 */ /* 0x00872200000e0000 */
[----:B------:R-:W-:Y:S01]  /*08c0*/  NOP ;  /* 0x0000000000007918 */ /* 0x000fe20000000000 */
.L_x_71:
[----:B------:R-:W-:Y:S04]  /*08d0*/  BSSY.RECONVERGENT B6, `(.L_x_28) ;  /* 0x000000d000067945 */ /* 0x000fe80003800200 */
[----:B------:R-:W-:Y:S05]  /*08e0*/  @P0 BRA `(.L_x_29) ;  /* 0x00000000002c0947 */ /* 0x000fea0003800000 */
[----:B------:R-:W-:Y:S01]  /*08f0*/  MOV R0, 0x118 ;  /* 0x0000011800007802 */ /* 0x000fe20000000f00 */
[----:B------:R5:W-:Y:S01]  /*0900*/  STL.64 [R1], R16 ;  /* 0x0000001001007387 */ /* 0x000be20000100a00 */
[----:B------:R-:W0:Y:S01]  /*0910*/  LDCU.64 UR4, c[0x4][0xc8] ;  /* 0x01001900ff0477ac */ /* 0x000e220008000a00 */
[----:B------:R-:W-:Y:S01]  /*0920*/  IMAD.MOV.U32 R6, RZ, RZ, R18 ;  /* 0x000000ffff067224 */ /* 0x000fe200078e0012 */
[----:B------:R5:W1:Y:S01]  /*0930*/  LDC.64 R8, c[0x4][R0] ;  /* 0x0100000000087b82 */ /* 0x000a620000000a00 */
[----:B----4-:R5:W-:Y:S01]  /*0940*/  STL [R1+0x8], R14 ;  /* 0x0000080e01007387 */ /* 0x010be20000100800 */
[----:B------:R-:W-:Y:S02]  /*0950*/  IMAD.MOV.U32 R7, RZ, RZ, R2 ;  /* 0x000000ffff077224 */ /* 0x000fe400078e0002 */
[----:B0-----:R-:W-:Y:S02]  /*0960*/  IMAD.U32 R4, RZ, RZ, UR4 ;  /* 0x00000004ff047e24 */ /* 0x001fe4000f8e00ff */
[----:B-----5:R-:W-:-:S07]  /*0970*/  IMAD.U32 R5, RZ, RZ, UR5 ;  /* 0x00000005ff057e24 */ /* 0x020fce000f8e00ff */
[----:B------:R-:W-:-:S07]  /*0980*/  LEPC R20, `(.L_x_29) ;  /* 0x000000001014794e */ /* 0x000fce0000000000 */
[----:B-123--:R-:W-:Y:S05]  /*0990*/  CALL.ABS.NOINC R8 ;  /* 0x0000000008007343 */ /* 0x00efea0003c00000 */
.L_x_29:
[----:B------:R-:W-:Y:S05]  /*09a0*/  BSYNC.RECONVERGENT B6 ;  /* 0x0000000000067941 */ /* 0x000fea0003800200 */
.L_x_28:
[----:B------:R-:W-:Y:S01]  /*09b0*/  UMOV UR4, 0xffffffff ;  /* 0xffffffff00047882 */ /* 0x000fe20000000000 */
[----:B------:R-:W-:Y:S02]  /*09c0*/  ISETP.NE.AND P0, PT, R16, RZ, PT ;  /* 0x000000ff1000720c */ /* 0x000fe40003f05270 */
[----:B------:R-:W-:Y:S11]  /*09d0*/  BRA.DIV UR4, `(.L_x_30) ;  /* 0x0000000e04087947 */ /* 0x000ff6000b800000 */
[----:B------:R-:W-:Y:S01]  /*09e0*/  NOP ;  /* 0x0000000000007918 */ /* 0x000fe20000000000 */
.L_x_74:
[----:B------:R-:W-:Y:S04]  /*09f0*/  BSSY.RECONVERGENT B6, `(.L_x_31) ;  /* 0x000000a000067945 */ /* 0x000fe80003800200 */
[----:B------:R-:W-:Y:S05]  /*0a00*/  @P0 BRA `(.L_x_32) ;  /* 0x0000000000200947 */ /* 0x000fea0003800000 */
[----:B------:R-:W-:Y:S01]  /*0a10*/  MOV R0, 0x118 ;  /* 0x0000011800007802 */ /* 0x000fe20000000f00 */
[----:B------:R-:W5:Y:S01]  /*0a20*/  LDCU.64 UR4, c[0x4][0xd0] ;  /* 0x01001a00ff0477ac */ /* 0x000f620008000a00 */
[----:B------:R-:W-:Y:S02]  /*0a30*/  CS2R R6, SRZ ;  /* 0x0000000000067805 */ /* 0x000fe4000001ff00 */
[----:B------:R0:W0:Y:S01]  /*0a40*/  LDC.64 R8, c[0x4][R0] ;  /* 0x0100000000087b82 */ /* 0x0000220000000a00 */
[----:B-----5:R-:W-:Y:S01]  /*0a50*/  IMAD.U32 R4, RZ, RZ, UR4 ;  /* 0x00000004ff047e24 */ /* 0x020fe2000f8e00ff */
[----:B------:R-:W-:-:S07]  /*0a60*/  MOV R5, UR5 ;  /* 0x0000000500057c02 */ /* 0x000fce0008000f00 */
[----:B------:R-:W-:-:S07]  /*0a70*/  LEPC R20, `(.L_x_32) ;  /* 0x000000001014794e */ /* 0x000fce0000000000 */
[----:B01234-:R-:W-:Y:S05]  /*0a80*/  CALL.ABS.NOINC R8 ;  /* 0x0000000008007343 */ /* 0x01ffea0003c00000 */
.L_x_32:
[----:B------:R-:W-:Y:S05]  /*0a90*/  BSYNC.RECONVERGENT B6 ;  /* 0x0000000000067941 */ /* 0x000fea0003800200 */
.L_x_31:
[----:B------:R-:W-:Y:S01]  /*0aa0*/  UMOV UR4, 0xffffffff ;  /* 0xffffffff00047882 */ /* 0x000fe20000000000 */
[----:B------:R-:W-:Y:S02]  /*0ab0*/  ISETP.NE.AND P0, PT, R16, RZ, PT ;  /* 0x000000ff1000720c */ /* 0x000fe40003f05270 */
[----:B------:R-:W-:Y:S11]  /*0ac0*/  BRA.DIV UR4, `(.L_x_33) ;  /* 0x0000000a04e87947 */ /* 0x000ff6000b800000 */
[----:B------:R-:W-:Y:S01]  /*0ad0*/  ISETP.GE.U32.AND P1, PT, R16, 0x10, PT ;  /* 0x000000101000780c */ /* 0x000fe20003f26070 */
[----:B------:R-:W-:-:S12]  /*0ae0*/  NOP ;  /* 0x0000000000007918 */ /* 0x000fd80000000000 */
[----:B----4-:R-:W-:-:S07]  /*0af0*/  VOTE.ANY R14, PT, !P1 ;  /* 0x00000000000e7806 */ /* 0x010fce00048e0100 */
.L_x_78:
[----:B------:R-:W-:Y:S04]  /*0b00*/  BSSY.RECONVERGENT B6, `(.L_x_34) ;  /* 0x000000c000067945 */ /* 0x000fe80003800200 */
[----:B------:R-:W-:Y:S05]  /*0b10*/  @P0 BRA `(.L_x_35) ;  /* 0x0000000000280947 */ /* 0x000fea0003800000 */
[----:B------:R-:W-:Y:S01]  /*0b20*/  MOV R0, 0x118 ;  /* 0x0000011800007802 */ /* 0x000fe20000000f00 */
[----:B------:R4:W-:Y:S01]  /*0b30*/  STL [R1], R14 ;  /* 0x0000000e01007387 */ /* 0x0009e20000100800 */
[----:B------:R-:W5:Y:S01]  /*0b40*/  LDCU.64 UR4, c[0x4][0xd8] ;  /* 0x01001b00ff0477ac */ /* 0x000f620008000a00 */
[----:B------:R-:W-:Y:S01]  /*0b50*/  IMAD.MOV.U32 R6, RZ, RZ, R18 ;  /* 0x000000ffff067224 */ /* 0x000fe200078e0012 */
[----:B------:R4:W0:Y:S01]  /*0b60*/  LDC.64 R8, c[0x4][R0] ;  /* 0x0100000000087b82 */ /* 0x0008220000000a00 */
[----:B------:R-:W-:Y:S02]  /*0b70*/  IMAD.MOV.U32 R7, RZ, RZ, R2 ;  /* 0x000000ffff077224 */ /* 0x000fe400078e0002 */
[----:B-----5:R-:W-:Y:S02]  /*0b80*/  IMAD.U32 R4, RZ, RZ, UR4 ;  /* 0x00000004ff047e24 */ /* 0x020fe4000f8e00ff */
[----:B----4-:R-:W-:-:S07]  /*0b90*/  IMAD.U32 R5, RZ, RZ, UR5 ;  /* 0x00000005ff057e24 */ /* 0x010fce000f8e00ff */
[----:B------:R-:W-:-:S07]  /*0ba0*/  LEPC R20, `(.L_x_35) ;  /* 0x000000001014794e */ /* 0x000fce0000000000 */
[----:B0123--:R-:W-:Y:S05]  /*0bb0*/  CALL.ABS.NOINC R8 ;  /* 0x0000000008007343 */ /* 0x00ffea0003c00000 */
.L_x_35:
[----:B------:R-:W-:Y:S05]  /*0bc0*/  BSYNC.RECONVERGENT B6 ;  /* 0x0000000000067941 */ /* 0x000fea0003800200 */
.L_x_34:
[----:B------:R-:W-:Y:S01]  /*0bd0*/  UMOV UR4, 0xffffffff ;  /* 0xffffffff00047882 */ /* 0x000fe20000000000 */
[----:B------:R-:W-:Y:S02]  /*0be0*/  ISETP.NE.AND P0, PT, R16, RZ, PT ;  /* 0x000000ff1000720c */ /* 0x000fe40003f05270 */
[----:B------:R-:W-:Y:S11]  /*0bf0*/  BRA.DIV UR4, `(.L_x_36) ;  /* 0x0000000a04d07947 */ /* 0x000ff6000b800000 */
[----:B------:R-:W-:Y:S01]  /*0c00*/  NOP ;  /* 0x0000000000007918 */ /* 0x000fe20000000000 */
.L_x_81:
        /* <DEDUP_REMOVED lines=10> */
.L_x_38:
[----:B------:R-:W-:Y:S05]  /*0cb0*/  BSYNC.RECONVERGENT B6 ;  /* 0x0000000000067941 */ /* 0x000fea0003800200 */
.L_x_37:
[----:B------:R-:W-:Y:S01]  /*0cc0*/  UMOV UR4, 0xffffffff ;  /* 0xffffffff00047882 */ /* 0x000fe20000000000 */
[----:B------:R-:W-:Y:S02]  /*0cd0*/  ISETP.NE.AND P0, PT, R16, RZ, PT ;  /* 0x000000ff1000720c */ /* 0x000fe40003f05270 */
[----:B------:R-:W-:Y:S11]  /*0ce0*/  BRA.DIV UR4, `(.L_x_39) ;  /* 0x0000000a04b07947 */ /* 0x000ff6000b800000 */
[----:B------:R-:W-:Y:S01]  /*0cf0*/  ISETP.NE.AND P1, PT, R16, 0xf, PT ;  /* 0x0000000f1000780c */ /* 0x000fe20003f25270 */
[----:B------:R-:W-:Y:S01]  /*0d00*/  NOP ;  /* 0x0000000000007918 */ /* 0x000fe20000000000 */
[----:B------:R-:W-:-:S11]  /*0d10*/  VOTE.ANY R14, PT, PT ;  /* 0x00000000000e7806 */ /* 0x000fd600038e0100 */
[----:B------:R-:W-:-:S07]  /*0d20*/  VOTE.ANY R0, PT, !P1 ;  /* 0x0000000000007806 */ /* 0x000fce00048e0100 */
.L_x_86:
[----:B------:R-:W-:Y:S04]  /*0d30*/  BSSY.RECONVERGENT B6, `(.L_x_40) ;  /* 0x000001f000067945 */ /* 0x000fe80003800200 */
[----:B------:R-:W-:Y:S05]  /*0d40*/  @P0 BRA `(.L_x_41) ;  /* 0x0000000000740947 */ /* 0x000fea0003800000 */
[----:B------:R-:W4:Y:S01]  /*0d50*/  LDC.64 R10, c[0x4][0xf8] ;  /* 0x01003e00ff0a7b82 */ /* 0x000f220000000a00 */
[----:B------:R-:W-:Y:S01]  /*0d60*/  ISETP.NE.AND P0, PT, R0, RZ, PT ;  /* 0x000000ff0000720c */ /* 0x000fe20003f05270 */
[----:B------:R-:W5:Y:S01]  /*0d70*/  LDCU.64 UR4, c[0x4][0xe8] ;  /* 0x01001d00ff0477ac */ /* 0x000f620008000a00 */
[----:B0123--:R-:W-:Y:S01]  /*0d80*/  MOV R17, 0x118 ;  /* 0x0000011800117802 */ /* 0x00ffe20000000f00 */
[----:B------:R-:W-:Y:S01]  /*0d90*/  IMAD.MOV.U32 R6, RZ, RZ, R18 ;  /* 0x000000ffff067224 */ /* 0x000fe200078e0012 */
[----:B------:R-:W-:-:S03]  /*0da0*/  MOV R7, R2 ;  /* 0x0000000200077202 */ /* 0x000fc60000000f00 */
[----:B------:R0:W1:Y:S01]  /*0db0*/  LDC.64 R8, c[0x4][R17] ;  /* 0x0100000011087b82 */ /* 0x0000620000000a00 */
[----:B-----5:R-:W-:Y:S02]  /*0dc0*/  IMAD.U32 R4, RZ, RZ, UR4 ;  /* 0x00000004ff047e24 */ /* 0x020fe4000f8e00ff */
[----:B------:R-:W-:-:S05]  /*0dd0*/  IMAD.U32 R5, RZ, RZ, UR5 ;  /* 0x00000005ff057e24 */ /* 0x000fca000f8e00ff */
[----:B----4-:R-:W2:Y:S08]  /*0de0*/  @P0 LDC R10, c[0x4][0xf0] ;  /* 0x01003c00ff0a0b82 */ /* 0x010eb00000000800 */
[----:B------:R-:W2:Y:S01]  /*0df0*/  @P0 LDC R11, c[0x4][0xf4] ;  /* 0x01003d00ff0b0b82 */ /* 0x000ea20000000800 */
[----:B------:R-:W-:-:S04]  /*0e00*/  ISETP.NE.AND P0, PT, R14, -0x1, PT ;  /* 0xffffffff0e00780c */ /* 0x000fc80003f05270 */
[----:B------:R-:W-:Y:S01]  /*0e10*/  P2R R19, PR, RZ, 0x1 ;  /* 0x00000001ff137803 */ /* 0x000fe20000000000 */
[----:B-12---:R0:W-:Y:S08]  /*0e20*/  STL.64 [R1], R10 ;  /* 0x0000000a01007387 */ /* 0x0061f00000100a00 */
[----:B------:R-:W-:-:S07]  /*0e30*/  LEPC R20, `(.L_x_42) ;  /* 0x000000001014794e */ /* 0x000fce0000000000 */
[----:B0-----:R-:W-:Y:S05]  /*0e40*/  CALL.ABS.NOINC R8 ;  /* 0x0000000008007343 */ /* 0x001fea0003c00000 */
.L_x_42:
[----:B------:R-:W0:Y:S01]  /*0e50*/  LDC.64 R8, c[0x4][0xf0] ;  /* 0x01003c00ff087b82 */ /* 0x000e220000000a00 */
[----:B------:R-:W-:Y:S01]  /*0e60*/  ISETP.NE.AND P6, PT, R19, RZ, PT ;  /* 0x000000ff1300720c */ /* 0x000fe20003fc5270 */
[----:B------:R-:W1:Y:S01]  /*0e70*/  LDCU.64 UR4, c[0x4][0x100] ;  /* 0x01002000ff0477ac */ /* 0x000e620008000a00 */
[----:B------:R-:W-:Y:S02]  /*0e80*/  IMAD.MOV.U32 R6, RZ, RZ, R18 ;  /* 0x000000ffff067224 */ /* 0x000fe400078e0012 */
[----:B------:R-:W-:-:S03]  /*0e90*/  IMAD.MOV.U32 R7, RZ, RZ, R2 ;  /* 0x000000ffff077224 */ /* 0x000fc600078e0002 */
[----:B------:R2:W3:Y:S01]  /*0ea0*/  LDC.64 R10, c[0x4][R17] ;  /* 0x01000000110a7b82 */ /* 0x0004e20000000a00 */
[----:B-1----:R-:W-:Y:S02]  /*0eb0*/  IMAD.U32 R4, RZ, RZ, UR4 ;  /* 0x00000004ff047e24 */ /* 0x002fe4000f8e00ff */
[----:B------:R-:W-:-:S05]  /*0ec0*/  IMAD.U32 R5, RZ, RZ, UR5 ;  /* 0x00000005ff057e24 */ /* 0x000fca000f8e00ff */
[----:B0-----:R-:W0:Y:S08]  /*0ed0*/  @P6 LDC R8, c[0x4][0xf8] ;  /* 0x01003e00ff086b82 */ /* 0x001e300000000800 */
[----:B------:R-:W0:Y:S02]  /*0ee0*/  @P6 LDC R9, c[0x4][0xfc] ;  /* 0x01003f00ff096b82 */ /* 0x000e240000000800 */
[----:B0--3--:R2:W-:Y:S02]  /*0ef0*/  STL.64 [R1], R8 ;  /* 0x0000000801007387 */ /* 0x0095e40000100a00 */
[----:B------:R-:W-:-:S07]  /*0f00*/  LEPC R20, `(.L_x_41) ;  /* 0x000000001014794e */ /* 0x000fce0000000000 */
[----:B--2---:R-:W-:Y:S05]  /*0f10*/  CALL.ABS.NOINC R10 ;  /* 0x000000000a007343 */ /* 0x004fea0003c00000 */
.L_x_41:
[----:B------:R-:W-:Y:S05]  /*0f20*/  BSYNC.RECONVERGENT B6 ;  /* 0x0000000000067941 */ /* 0x000fea0003800200 */
.L_x_40:
[----:B------:R-:W-:Y:S01]  /*0f30*/  UMOV UR4, 0xffffffff ;  /* 0xffffffff00047882 */ /* 0x000fe20000000000 */
[----:B------:R-:W-:Y:S02]  /*0f40*/  ISETP.NE.AND P0, PT, R16, RZ, PT ;  /* 0x000000ff1000720c */ /* 0x000fe40003f05270 */
[----:B------:R-:W-:Y:S11]  /*0f50*/  BRA.DIV UR4, `(.L_x_43) ;  /* 0x0000000a045c7947 */ /* 0x000ff6000b800000 */
[----:B------:R-:W-:Y:S01]  /*0f60*/  NOP ;  /* 0x0000000000007918 */ /* 0x000fe20000000000 */
.L_x_89:
        /* <DEDUP_REMOVED lines=10> */
.L_x_45:
[----:B------:R-:W-:Y:S05]  /*1010*/  BSYNC.RECONVERGENT B6 ;  /* 0x0000000000067941 */ /* 0x000fea0003800200 */
.L_x_44:
[----:B------:R-:W-:-:S03]  /*1020*/  UMOV UR4, 0xffffffff ;  /* 0xffffffff00047882 */ /* 0x000fc60000000000 */
[----:B------:R-:W-:Y:S05]  /*1030*/  BRA.DIV UR4, `(.L_x_46) ;  /* 0x0000000a04407947 */ /* 0x000fea000b800000 */
[----:B------:R-:W-:Y:S01]  /*1040*/  SHF.R.U32.HI R8, RZ, 0x3, R16 ;  /* 0x00000003ff087819 */ /* 0x000fe20000011610 */
[----:B------:R-:W-:-:S03]  /*1050*/  NOP ;  /* 0x0000000000007918 */ /* 0x000fc60000000000 */
[----:B------:R4:W5:Y:S03]  /*1060*/  MATCH.ANY R14, R8 ;  /* 0x00000000080e73a1 */ /* 0x00096600000e8000 */
.L_x_93:
[----:B------:R-:W-:-:S13]  /*1070*/  LOP3.LUT P0, RZ, R22, 0x7, RZ, 0xc0, !PT ;  /* 0x0000000716ff7812 */ /* 0x000fda000780c0ff */
[----:B------:R-:W-:Y:S05]  /*1080*/  @P0 EXIT ;  /* 0x000000000000094d */ /* 0x000fea0003800000 */
[----:B------:R-:W-:Y:S01]  /*1090*/  IMAD.MOV.U32 R9, RZ, RZ, R16 ;  /* 0x000000ffff097224 */ /* 0x000fe200078e0010 */
[----:B------:R-:W-:Y:S01]  /*10a0*/  MOV R0, 0x118 ;  /* 0x0000011800007802 */ /* 0x000fe20000000f00 */
[----:B-----5:R5:W-:Y:S01]  /*10b0*/  STL [R1+0x8], R14 ;  /* 0x0000080e01007387 */ /* 0x020be20000100800 */
[----:B------:R-:W0:Y:S01]  /*10c0*/  LDCU.64 UR4, c[0x4][0x110] ;  /* 0x01002200ff0477ac */ /* 0x000e220008000a00 */
[----:B------:R-:W-:Y:S01]  /*10d0*/  MOV R6, R18 ;  /* 0x0000001200067202 */ /* 0x000fe20000000f00 */
[----:B------:R5:W1:Y:S01]  /*10e0*/  LDC.64 R10, c[0x4][R0] ;  /* 0x01000000000a7b82 */ /* 0x000a620000000a00 */
[----:B------:R5:W-:Y:S01]  /*10f0*/  STL.64 [R1], R8 ;  /* 0x0000000801007387 */ /* 0x000be20000100a00 */
[----:B------:R-:W-:Y:S02]  /*1100*/  IMAD.MOV.U32 R7, RZ, RZ, R2 ;  /* 0x000000ffff077224 */ /* 0x000fe400078e0002 */
[----:B0-----:R-:W-:Y:S02]  /*1110*/  IMAD.U32 R4, RZ, RZ, UR4 ;  /* 0x00000004ff047e24 */ /* 0x001fe4000f8e00ff */
[----:B-----5:R-:W-:-:S07]  /*1120*/  IMAD.U32 R5, RZ, RZ, UR5 ;  /* 0x00000005ff057e24 */ /* 0x020fce000f8e00ff */
[----:B------:R-:W-:-:S07]  /*1130*/  LEPC R20, `(.L_x_47) ;  /* 0x000000001014794e */ /* 0x000fce0000000000 */
[----:B-1234-:R-:W-:Y:S05]  /*1140*/  CALL.ABS.NOINC R10 ;  /* 0x000000000a007343 */ /* 0x01efea0003c00000 */
.L_x_47:
[----:B------:R-:W-:Y:S05]  /*1150*/  EXIT ;  /* 0x000000000000794d */ /* 0x000fea0003800000 */
.L_x_9:
[----:B------:R-:W-:Y:S02]  /*1160*/  IMAD.MOV.U32 R15, RZ, RZ, -0x1 ;  /* 0xffffffffff0f7424 */ /* 0x000fe400078e00ff */
[----:B------:R-:W-:Y:S02]  /*1170*/  IMAD.MOV.U32 R13, RZ, RZ, R17 ;  /* 0x000000ffff0d7224 */ /* 0x000fe400078e0011 */
[----:B------:R-:W-:-:S07]  /*1180*/  IMAD.MOV.U32 R12, RZ, RZ, RZ ;  /* 0x000000ffff0c7224 */ /* 0x000fce00078e00ff */
[----:B------:R-:W-:Y:S05]  /*1190*/  WARPSYNC.COLLECTIVE R15, `(.L_x_48) ;  /* 0x000000000f087348 */ /* 0x000fea0003c00000 */
[----:B------:R-:W-:Y:S01]  /*11a0*/  NOP ;  /* 0x0000000000007918 */ /* 0x000fe20000000000 */
[----:B------:R-:W-:Y:S05]  /*11b0*/  ENDCOLLECTIVE ;  /* 0x000000000000791b */ /* 0x000fea0003800000 */
.L_x_48:
[----:B------:R-:W-:-:S07]  /*11c0*/  IMAD.MOV.U32 R11, RZ, RZ, 0x1f ;  /* 0x0000001fff0b7424 */ /* 0x000fce00078e00ff */
[----:B------:R-:W-:Y:S05]  /*11d0*/  WARPSYNC.COLLECTIVE R15, `(.L_x_49) ;  /* 0x000000000f087348 */ /* 0x000fea0003c00000 */
[----:B------:R0:W1:Y:S02]  /*11e0*/  SHFL.IDX P6, R14, R13, R12, R11 ;  /* 0x0000000c0d0e7389 */ /* 0x00006400000c000b */
[----:B01----:R-:W-:Y:S05]  /*11f0*/  ENDCOLLECTIVE ;  /* 0x000000000000791b */ /* 0x003fea0003800000 */
.L_x_49:
[----:B------:R-:W-:Y:S05]  /*1200*/  BRA `(.L_x_50) ;  /* 0xfffffff000147947 */ /* 0x000fea000383ffff */
.L_x_12:
[----:B------:R-:W-:Y:S01]  /*1210*/  BSSY B0, `(.L_x_51) ;  /* 0x0000005000007945 */ /* 0x000fe20003800000 */
[----:B------:R-:W-:-:S07]  /*1220*/  IMAD.MOV.U32 R15, RZ, RZ, -0x1 ;  /* 0xffffffffff0f7424 */ /* 0x000fce00078e00ff */
[----:B01----:R-:W-:Y:S05]  /*1230*/  WARPSYNC.COLLECTIVE R15, `(.L_x_52) ;  /* 0x000000000f087348 */ /* 0x003fea0003c00000 */
[----:B------:R-:W-:Y:S01]  /*1240*/  NOP ;  /* 0x0000000000007918 */ /* 0x000fe20000000000 */
[----:B01----:R-:W-:Y:S05]  /*1250*/  ENDCOLLECTIVE ;  /* 0x000000000000791b */ /* 0x003fea0003800000 */
.L_x_52:
[----:B------:R-:W-:Y:S05]  /*1260*/  BSYNC B0 ;  /* 0x0000000000007941 */ /* 0x000fea0003800000 */
.L_x_51:
[----:B------:R-:W-:Y:S05]  /*1270*/  BRA `(.L_x_53) ;  /* 0xfffffff000447947 */ /* 0x000fea000383ffff */
.L_x_15:
[----:B------:R-:W-:Y:S01]  /*1280*/  BSSY B0, `(.L_x_54) ;  /* 0x0000005000007945 */ /* 0x000fe20003800000 */
[----:B------:R-:W-:-:S07]  /*1290*/  IMAD.MOV.U32 R15, RZ, RZ, -0x1 ;  /* 0xffffffffff0f7424 */ /* 0x000fce00078e00ff */
[----:B01----:R-:W-:Y:S05]  /*12a0*/  WARPSYNC.COLLECTIVE R15, `(.L_x_55) ;  /* 0x000000000f087348 */ /* 0x003fea0003c00000 */
[----:B------:R-:W-:Y:S01]  /*12b0*/  NOP ;  /* 0x0000000000007918 */ /* 0x000fe20000000000 */
[----:B01----:R-:W-:Y:S05]  /*12c0*/  ENDCOLLECTIVE ;  /* 0x000000000000791b */ /* 0x003fea0003800000 */
.L_x_55:
[----:B------:R-:W-:Y:S05]  /*12d0*/  BSYNC B0 ;  /* 0x0000000000007941 */ /* 0x000fea0003800000 */
.L_x_54:
[----:B------:R-:W-:Y:S02]  /*12e0*/  HFMA2 R12, -RZ, RZ, 0, 5.9604644775390625e-08 ;  /* 0x00000001ff0c7431 */ /* 0x000fe400000001ff */
[----:B------:R-:W-:Y:S02]  /*12f0*/  IMAD.MOV.U32 R13, RZ, RZ, R17 ;  /* 0x000000ffff0d7224 */ /* 0x000fe400078e0011 */
[----:B------:R-:W-:Y:S02]  /*1300*/  IMAD.MOV.U32 R11, RZ, RZ, RZ ;  /* 0x000000ffff0b7224 */ /* 0x000fe400078e00ff */
[----:B------:R-:W-:-:S07]  /*1310*/  IMAD.MOV.U32 R15, RZ, RZ, -0x1 ;  /* 0xffffffffff0f7424 */ /* 0x000fce00078e00ff */
[----:B------:R-:W-:Y:S05]  /*1320*/  WARPSYNC.COLLECTIVE R15, `(.L_x_56) ;  /* 0x000000000f087348 */ /* 0x000fea0003c00000 */
[----:B------:R0:W1:Y:S02]  /*1330*/  SHFL.UP P6, R14, R13, R12, R11 ;  /* 0x0400000c0d0e7389 */ /* 0x00006400000c000b */
[----:B01----:R-:W-:Y:S05]  /*1340*/  ENDCOLLECTIVE ;  /* 0x000000000000791b */ /* 0x003fea0003800000 */
.L_x_56:
[----:B------:R-:W-:Y:S05]  /*1350*/  BRA `(.L_x_57) ;  /* 0xfffffff0004c7947 */ /* 0x000fea000383ffff */
.L_x_18:
[----:B------:R-:W-:Y:S01]  /*1360*/  BSSY B0, `(.L_x_58) ;  /* 0x0000005000007945 */ /* 0x000fe20003800000 */
[----:B------:R-:W-:-:S07]  /*1370*/  IMAD.MOV.U32 R15, RZ, RZ, -0x1 ;  /* 0xffffffffff0f7424 */ /* 0x000fce00078e00ff */
[----:B012---:R-:W-:Y:S05]  /*1380*/  WARPSYNC.COLLECTIVE R15, `(.L_x_59) ;  /* 0x000000000f087348 */ /* 0x007fea0003c00000 */
[----:B------:R-:W-:Y:S01]  /*1390*/  NOP ;  /* 0x0000000000007918 */ /* 0x000fe20000000000 */
[----:B012---:R-:W-:Y:S05]  /*13a0*/  ENDCOLLECTIVE ;  /* 0x000000000000791b */ /* 0x007fea0003800000 */
.L_x_59:
[----:B------:R-:W-:Y:S05]  /*13b0*/  BSYNC B0 ;  /* 0x0000000000007941 */ /* 0x000fea0003800000 */
.L_x_58:
[----:B------:R-:W-:Y:S05]  /*13c0*/  BRA `(.L_x_60) ;  /* 0xfffffff000787947 */ /* 0x000fea000383ffff */
.L_x_21:
[----:B------:R-:W-:Y:S01]  /*13d0*/  BSSY B0, `(.L_x_61) ;  /* 0x0000005000007945 */ /* 0x000fe20003800000 */
[----:B------:R-:W-:-:S07]  /*13e0*/  IMAD.MOV.U32 R15, RZ, RZ, -0x1 ;  /* 0xffffffffff0f7424 */ /* 0x000fce00078e00ff */
[----:B012---:R-:W-:Y:S05]  /*13f0*/  WARPSYNC.COLLECTIVE R15, `(.L_x_62) ;  /* 0x000000000f087348 */ /* 0x007fea0003c00000 */
[----:B------:R-:W-:Y:S01]  /*1400*/  NOP ;  /* 0x0000000000007918 */ /* 0x000fe20000000000 */
[----:B012---:R-:W-:Y:S05]  /*1410*/  ENDCOLLECTIVE ;  /* 0x000000000000791b */ /* 0x007fea0003800000 */
.L_x_62:
[----:B------:R-:W-:Y:S05]  /*1420*/  BSYNC B0 ;  /* 0x0000000000007941 */ /* 0x000fea0003800000 */
.L_x_61:
[----:B------:R-:W-:Y:S02]  /*1430*/  IMAD.MOV.U32 R13, RZ, RZ, R17 ;  /* 0x000000ffff0d7224 */ /* 0x000fe400078e0011 */
[----:B------:R-:W-:Y:S02]  /*1440*/  IMAD.MOV.U32 R12, RZ, RZ, 0x1 ;  /* 0x00000001ff0c7424 */ /* 0x000fe400078e00ff */
[----:B------:R-:W-:Y:S02]  /*1450*/  IMAD.MOV.U32 R11, RZ, RZ, 0x1f ;  /* 0x0000001fff0b7424 */ /* 0x000fe400078e00ff */
[----:B------:R-:W-:-:S07]  /*1460*/  IMAD.MOV.U32 R15, RZ, RZ, -0x1 ;  /* 0xffffffffff0f7424 */ /* 0x000fce00078e00ff */
[----:B------:R-:W-:Y:S05]  /*1470*/  WARPSYNC.COLLECTIVE R15, `(.L_x_63) ;  /* 0x000000000f087348 */ /* 0x000fea0003c00000 */
[----:B------:R0:W1:Y:S02]  /*1480*/  SHFL.DOWN P6, R14, R13, R12, R11 ;  /* 0x0800000c0d0e7389 */ /* 0x00006400000c000b */
[----:B01----:R-:W-:Y:S05]  /*1490*/  ENDCOLLECTIVE ;  /* 0x000000000000791b */ /* 0x003fea0003800000 */
.L_x_63:
[----:B------:R-:W-:Y:S05]  /*14a0*/  BRA `(.L_x_64) ;  /* 0xfffffff000807947 */ /* 0x000fea000383ffff */
.L_x_24:
[----:B------:R-:W-:Y:S01]  /*14b0*/  BSSY B0, `(.L_x_65) ;  /* 0x0000005000007945 */ /* 0x000fe20003800000 */
[----:B------:R-:W-:-:S07]  /*14c0*/  MOV R15, 0xffffffff ;  /* 0xffffffff000f7802 */ /* 0x000fce0000000f00 */
[----:B0123--:R-:W-:Y:S05]  /*14d0*/  WARPSYNC.COLLECTIVE R15, `(.L_x_66) ;  /* 0x000000000f087348 */ /* 0x00ffea0003c00000 */
[----:B------:R-:W-:Y:S01]  /*14e0*/  NOP ;  /* 0x0000000000007918 */ /* 0x000fe20000000000 */
[----:B0123--:R-:W-:Y:S05]  /*14f0*/  ENDCOLLECTIVE ;  /* 0x000000000000791b */ /* 0x00ffea0003800000 */
.L_x_66:
[----:B------:R-:W-:Y:S05]  /*1500*/  BSYNC B0 ;  /* 0x0000000000007941 */ /* 0x000fea0003800000 */
.L_x_65:
[----:B------:R-:W-:Y:S05]  /*1510*/  BRA `(.L_x_67) ;  /* 0xfffffff000ac7947 */ /* 0x000fea000383ffff */
.L_x_27:
[----:B------:R-:W-:Y:S01]  /*1520*/  BSSY B0, `(.L_x_68) ;  /* 0x0000005000007945 */ /* 0x000fe20003800000 */
[----:B------:R-:W-:-:S07]  /*1530*/  IMAD.MOV.U32 R15, RZ, RZ, -0x1 ;  /* 0xffffffffff0f7424 */ /* 0x000fce00078e00ff */
[----:B0123--:R-:W-:Y:S05]  /*1540*/  WARPSYNC.COLLECTIVE R15, `(.L_x_69) ;  /* 0x000000000f087348 */ /* 0x00ffea0003c00000 */
[----:B------:R-:W-:Y:S01]  /*1550*/  NOP ;  /* 0x0000000000007918 */ /* 0x000fe20000000000 */
[----:B0123--:R-:W-:Y:S05]  /*1560*/  ENDCOLLECTIVE ;  /* 0x000000000000791b */ /* 0x00ffea0003800000 */
.L_x_69:
[----:B------:R-:W-:Y:S05]  /*1570*/  BSYNC B0 ;  /* 0x0000000000007941 */ /* 0x000fea0003800000 */
.L_x_68:
[----:B------:R-:W-:Y:S02]  /*1580*/  IMAD.MOV.U32 R13, RZ, RZ, R17 ;  /* 0x000000ffff0d7224 */ /* 0x000fe400078e0011 */
[----:B------:R-:W-:Y:S02]  /*1590*/  IMAD.MOV.U32 R12, RZ, RZ, 0x1 ;  /* 0x00000001ff0c7424 */ /* 0x000fe400078e00ff */
[----:B------:R-:W-:Y:S02]  /*15a0*/  IMAD.MOV.U32 R11, RZ, RZ, 0x1f ;  /* 0x0000001fff0b7424 */ /* 0x000fe400078e00ff */
[----:B------:R-:W-:-:S07]  /*15b0*/  IMAD.MOV.U32 R15, RZ, RZ, -0x1 ;  /* 0xffffffffff0f7424 */ /* 0x000fce00078e00ff */
[----:B------:R-:W-:Y:S05]  /*15c0*/  WARPSYNC.COLLECTIVE R15, `(.L_x_70) ;  /* 0x000000000f087348 */ /* 0x000fea0003c00000 */
[----:B------:R0:W1:Y:S02]  /*15d0*/  SHFL.BFLY P6, R14, R13, R12, R11 ;  /* 0x0c00000c0d0e7389 */ /* 0x00006400000c000b */
[----:B01----:R-:W-:Y:S05]  /*15e0*/  ENDCOLLECTIVE ;  /* 0x000000000000791b */ /* 0x003fea0003800000 */
.L_x_70:
[----:B------:R-:W-:Y:S05]  /*15f0*/  BRA `(.L_x_71) ;  /* 0xfffffff000b47947 */ /* 0x000fea000383ffff */
.L_x_30:
[----:B------:R-:W-:Y:S01]  /*1600*/  BSSY B0, `(.L_x_72) ;  /* 0x0000005000007945 */ /* 0x000fe20003800000 */
[----:B------:R-:W-:-:S07]  /*1610*/  IMAD.MOV.U32 R15, RZ, RZ, -0x1 ;  /* 0xffffffffff0f7424 */ /* 0x000fce00078e00ff */
[----:B01234-:R-:W-:Y:S05]  /*1620*/  WARPSYNC.COLLECTIVE R15, `(.L_x_73) ;  /* 0x000000000f087348 */ /* 0x01ffea0003c00000 */
[----:B------:R-:W-:Y:S01]  /*1630*/  NOP ;  /* 0x0000000000007918 */ /* 0x000fe20000000000 */
[----:B01234-:R-:W-:Y:S05]  /*1640*/  ENDCOLLECTIVE ;  /* 0x000000000000791b */ /* 0x01ffea0003800000 */
.L_x_73:
[----:B------:R-:W-:Y:S05]  /*1650*/  BSYNC B0 ;  /* 0x0000000000007941 */ /* 0x000fea0003800000 */
.L_x_72:
[----:B------:R-:W-:Y:S05]  /*1660*/  BRA `(.L_x_74) ;  /* 0xfffffff000e07947 */ /* 0x000fea000383ffff */
.L_x_33:
[----:B------:R-:W-:Y:S01]  /*1670*/  BSSY B0, `(.L_x_75) ;  /* 0x0000006000007945 */ /* 0x000fe20003800000 */
[----:B------:R-:W-:Y:S01]  /*1680*/  ISETP.GE.U32.AND P1, PT, R16, 0x10, PT ;  /* 0x000000101000780c */ /* 0x000fe20003f26070 */
[----:B------:R-:W-:-:S12]  /*1690*/  IMAD.MOV.U32 R15, RZ, RZ, -0x1 ;  /* 0xffffffffff0f7424 */ /* 0x000fd800078e00ff */
[----:B01234-:R-:W-:Y:S05]  /*16a0*/  WARPSYNC.COLLECTIVE R15, `(.L_x_76) ;  /* 0x000000000f087348 */ /* 0x01ffea0003c00000 */
[----:B------:R-:W-:Y:S01]  /*16b0*/  NOP ;  /* 0x0000000000007918 */ /* 0x000fe20000000000 */
[----:B01234-:R-:W-:Y:S05]  /*16c0*/  ENDCOLLECTIVE ;  /* 0x000000000000791b */ /* 0x01ffea0003800000 */
.L_x_76:
[----:B------:R-:W-:Y:S05]  /*16d0*/  BSYNC B0 ;  /* 0x0000000000007941 */ /* 0x000fea0003800000 */
.L_x_75:
[----:B------:R-:W-:Y:S01]  /*16e0*/  PLOP3.LUT P6, PT, P1, PT, PT, 0x8, 0x80 ;  /* 0x000000000080781c */ /* 0x000fe20000fce170 */
[----:B------:R-:W-:-:S12]  /*16f0*/  IMAD.MOV.U32 R15, RZ, RZ, -0x1 ;  /* 0xffffffffff0f7424 */ /* 0x000fd800078e00ff */
[----:B------:R-:W-:Y:S05]  /*1700*/  WARPSYNC.COLLECTIVE R15, `(.L_x_77) ;  /* 0x000000000f087348 */ /* 0x000fea0003c00000 */
[----:B------:R-:W-:Y:S01]  /*1710*/  VOTE.ANY R14, PT, P6 ;  /* 0x00000000000e7806 */ /* 0x000fe200030e0100 */
[----:B------:R-:W-:Y:S06]  /*1720*/  ENDCOLLECTIVE ;  /* 0x000000000000791b */ /* 0x000fec0003800000 */
.L_x_77:
[----:B------:R-:W-:Y:S05]  /*1730*/  BRA `(.L_x_78) ;  /* 0xfffffff000f07947 */ /* 0x000fea000383ffff */
.L_x_36:
[----:B------:R-:W-:Y:S01]  /*1740*/  BSSY B0, `(.L_x_79) ;  /* 0x0000005000007945 */ /* 0x000fe20003800000 */
[----:B------:R-:W-:-:S07]  /*1750*/  MOV R15, 0xffffffff ;  /* 0xffffffff000f7802 */ /* 0x000fce0000000f00 */
[----:B0123--:R-:W-:Y:S05]  /*1760*/  WARPSYNC.COLLECTIVE R15, `(.L_x_80) ;  /* 0x000000000f087348 */ /* 0x00ffea0003c00000 */
[----:B------:R-:W-:Y:S01]  /*1770*/  NOP ;  /* 0x0000000000007918 */ /* 0x000fe20000000000 */
[----:B0123--:R-:W-:Y:S05]  /*1780*/  ENDCOLLECTIVE ;  /* 0x000000000000791b */ /* 0x00ffea0003800000 */
.L_x_80:
[----:B------:R-:W-:Y:S05]  /*1790*/  BSYNC B0 ;  /* 0x0000000000007941 */ /* 0x000fea0003800000 */
.L_x_79:
[----:B------:R-:W-:Y:S05]  /*17a0*/  BRA `(.L_x_81) ;  /* 0xfffffff400187947 */ /* 0x000fea000383ffff */
.L_x_39:
[----:B------:R-:W-:Y:S01]  /*17b0*/  BSSY B0, `(.L_x_82) ;  /* 0x0000006000007945 */ /* 0x000fe20003800000 */
[----:B------:R-:W-:Y:S01]  /*17c0*/  ISETP.NE.AND P1, PT, R16, 0xf, PT ;  /* 0x0000000f1000780c */ /* 0x000fe20003f25270 */
[----:B------:R-:W-:-:S12]  /*17d0*/  IMAD.MOV.U32 R15, RZ, RZ, -0x1 ;  /* 0xffffffffff0f7424 */ /* 0x000fd800078e00ff */
[----:B0123--:R-:W-:Y:S05]  /*17e0*/  WARPSYNC.COLLECTIVE R15, `(.L_x_83) ;  /* 0x000000000f087348 */ /* 0x00ffea0003c00000 */
[----:B------:R-:W-:Y:S01]  /*17f0*/  NOP ;  /* 0x0000000000007918 */ /* 0x000fe20000000000 */
[----:B0123--:R-:W-:Y:S05]  /*1800*/  ENDCOLLECTIVE ;  /* 0x000000000000791b */ /* 0x00ffea0003800000 */
.L_x_83:
[----:B------:R-:W-:Y:S05]  /*1810*/  BSYNC B0 ;  /* 0x0000000000007941 */ /* 0x000fea0003800000 */
.L_x_82:
[----:B------:R-:W-:Y:S01]  /*1820*/  PLOP3.LUT P6, PT, P1, PT, PT, 0x8, 0x80 ;  /* 0x000000000080781c */ /* 0x000fe20000fce170 */
[----:B------:R-:W-:-:S12]  /*1830*/  IMAD.MOV.U32 R15, RZ, RZ, -0x1 ;  /* 0xffffffffff0f7424 */ /* 0x000fd800078e00ff */
[----:B------:R-:W-:Y:S05]  /*1840*/  WARPSYNC.COLLECTIVE R15, `(.L_x_84) ;  /* 0x000000000f087348 */ /* 0x000fea0003c00000 */
[----:B------:R-:W-:Y:S01]  /*1850*/  VOTE.ANY R14, PT, P6 ;  /* 0x00000000000e7806 */ /* 0x000fe200030e0100 */
[----:B------:R-:W-:Y:S06]  /*1860*/  ENDCOLLECTIVE ;  /* 0x000000000000791b */ /* 0x000fec0003800000 */
.L_x_84:
[----:B------:R-:W-:Y:S01]  /*1870*/  PLOP3.LUT P6, PT, PT, PT, PT, 0x80, 0x8 ;  /* 0x000000000008781c */ /* 0x000fe20003fcf070 */
[----:B------:R-:W-:-:S12]  /*1880*/  IMAD.MOV.U32 R0, RZ, RZ, R14 ;  /* 0x000000ffff007224 */ /* 0x000fd800078e000e */
[----:B------:R-:W-:Y:S05]  /*1890*/  WARPSYNC.COLLECTIVE R15, `(.L_x_85) ;  /* 0x000000000f087348 */ /* 0x000fea0003c00000 */
[----:B------:R-:W-:Y:S01]  /*18a0*/  VOTE.ANY R14, PT, P6 ;  /* 0x00000000000e7806 */ /* 0x000fe200030e0100 */
[----:B------:R-:W-:Y:S06]  /*18b0*/  ENDCOLLECTIVE ;  /* 0x000000000000791b */ /* 0x000fec0003800000 */
.L_x_85:
[----:B------:R-:W-:Y:S05]  /*18c0*/  BRA `(.L_x_86) ;  /* 0xfffffff400187947 */ /* 0x000fea000383ffff */
.L_x_43:
[----:B------:R-:W-:Y:S01]  /*18d0*/  BSSY B0, `(.L_x_87) ;  /* 0x0000005000007945 */ /* 0x000fe20003800000 */
[----:B------:R-:W-:-:S07]  /*18e0*/  IMAD.MOV.U32 R15, RZ, RZ, -0x1 ;  /* 0xffffffffff0f7424 */ /* 0x000fce00078e00ff */
[----:B0123--:R-:W-:Y:S05]  /*18f0*/  WARPSYNC.COLLECTIVE R15, `(.L_x_88) ;  /* 0x000000000f087348 */ /* 0x00ffea0003c00000 */
[----:B------:R-:W-:Y:S01]  /*1900*/  NOP ;  /* 0x0000000000007918 */ /* 0x000fe20000000000 */
[----:B0123--:R-:W-:Y:S05]  /*1910*/  ENDCOLLECTIVE ;  /* 0x000000000000791b */ /* 0x00ffea0003800000 */
.L_x_88:
[----:B------:R-:W-:Y:S05]  /*1920*/  BSYNC B0 ;  /* 0x0000000000007941 */ /* 0x000fea0003800000 */
.L_x_87:
[----:B------:R-:W-:Y:S05]  /*1930*/  BRA `(.L_x_89) ;  /* 0xfffffff4008c7947 */ /* 0x000fea000383ffff */
.L_x_46:
[----:B------:R-:W-:Y:S01]  /*1940*/  BSSY B0, `(.L_x_90) ;  /* 0x0000006000007945 */ /* 0x000fe20003800000 */
[----:B------:R-:W-:Y:S01]  /*1950*/  SHF.R.U32.HI R8, RZ, 0x3, R16 ;  /* 0x00000003ff087819 */ /* 0x000fe20000011610 */
[----:B------:R-:W-:-:S07]  /*1960*/  IMAD.MOV.U32 R15, RZ, RZ, -0x1 ;  /* 0xffffffffff0f7424 */ /* 0x000fce00078e00ff */
[----:B0123--:R-:W-:Y:S05]  /*1970*/  WARPSYNC.COLLECTIVE R15, `(.L_x_91) ;  /* 0x000000000f087348 */ /* 0x00ffea0003c00000 */
[----:B------:R-:W-:Y:S01]  /*1980*/  NOP ;  /* 0x0000000000007918 */ /* 0x000fe20000000000 */
[----:B0123--:R-:W-:Y:S05]  /*1990*/  ENDCOLLECTIVE ;  /* 0x000000000000791b */ /* 0x00ffea0003800000 */
.L_x_91:
[----:B------:R-:W-:Y:S05]  /*19a0*/  BSYNC B0 ;  /* 0x0000000000007941 */ /* 0x000fea0003800000 */
.L_x_90:
[----:B------:R-:W-:Y:S02]  /*19b0*/  IMAD.MOV.U32 R13, RZ, RZ, R8 ;  /* 0x000000ffff0d7224 */ /* 0x000fe400078e0008 */
[----:B------:R-:W-:-:S07]  /*19c0*/  IMAD.MOV.U32 R15, RZ, RZ, -0x1 ;  /* 0xffffffffff0f7424 */ /* 0x000fce00078e00ff */
[----:B------:R-:W-:Y:S05]  /*19d0*/  WARPSYNC.COLLECTIVE R15, `(.L_x_92) ;  /* 0x000000000f087348 */ /* 0x000fea0003c00000 */
[----:B------:R0:W1:Y:S02]  /*19e0*/  MATCH.ANY R14, R13 ;  /* 0x000000000d0e73a1 */ /* 0x00006400000e8000 */
[----:B01----:R-:W-:Y:S05]  /*19f0*/  ENDCOLLECTIVE ;  /* 0x000000000000791b */ /* 0x003fea0003800000 */
.L_x_92:
[----:B------:R-:W-:Y:S05]  /*1a00*/  BRA `(.L_x_93) ;  /* 0xfffffff400987947 */ /* 0x000fea000383ffff */
.L_x_94:
        /* <DEDUP_REMOVED lines=15> */
.L_x_152:


//--------------------- .text._Z15reduceWithTilesILi16EEvPfS0_i --------------------------
	.section	.text._Z15reduceWithTilesILi16EEvPfS0_i,"ax",@progbits
	.align	128
        .global         _Z15reduceWithTilesILi16EEvPfS0_i
        .type           _Z15reduceWithTilesILi16EEvPfS0_i,@function
        .size           _Z15reduceWithTilesILi16EEvPfS0_i,(.L_x_153 - _Z15reduceWithTilesILi16EEvPfS0_i)
        .other          _Z15reduceWithTilesILi16EEvPfS0_i,@"STO_CUDA_ENTRY STV_DEFAULT"
_Z15reduceWithTilesILi16EEvPfS0_i:
.text._Z15reduceWithTilesILi16EEvPfS0_i:
[----:B------:R-:W-:Y:S01]  /*0000*/  LDC R1, c[0x0][0x37c] ;  /* 0x0000df00ff017b82 */ /* 0x000fe20000000800 */
[----:B------:R-:W0:Y:S07]  /*0010*/  S2R R3, SR_TID.X ;  /* 0x0000000000037919 */ /* 0x000e2e0000002100 */
[----:B------:R-:W0:Y:S01]  /*0020*/  S2UR UR4, SR_CTAID.X ;  /* 0x00000000000479c3 */ /* 0x000e220000002500 */
[----:B------:R-:W1:Y:S01]  /*0030*/  LDCU UR5, c[0x0][0x390] ;  /* 0x00007200ff0577ac */ /* 0x000e620008000800 */
[----:B------:R-:W-:-:S06]  /*0040*/  HFMA2 R2, -RZ, RZ, 0, 0 ;  /* 0x00000000ff027431 */ /* 0x000fcc00000001ff */
[----:B------:R-:W0:Y:S08]  /*0050*/  LDC R0, c[0x0][0x360] ;  /* 0x0000d800ff007b82 */ /* 0x000e300000000800 */
[----:B------:R-:W2:Y:S01]  /*0060*/  LDC.64 R10, c[0x0][0x358] ;  /* 0x0000d600ff0a7b82 */ /* 0x000ea20000000a00 */
[----:B0-----:R-:W-:-:S05]  /*0070*/  IMAD R7, R0, UR4, R3 ;  /* 0x0000000400077c24 */ /* 0x001fca000f8e0203 */
[----:B-1----:R-:W-:-:S13]  /*0080*/  ISETP.GE.AND P0, PT, R7, UR5, PT ;  /* 0x0000000507007c0c */ /* 0x002fda000bf06270 */
[----:B------:R-:W0:Y:S01]  /*0090*/  @!P0 LDC.64 R4, c[0x0][0x380] ;  /* 0x0000e000ff048b82 */ /* 0x000e220000000a00 */
[----:B--2---:R-:W-:Y:S02]  /*00a0*/  @!P0 R2UR UR4, R10 ;  /* 0x000000000a0482ca */ /* 0x004fe400000e0000 */
[----:B------:R-:W-:Y:S01]  /*00b0*/  @!P0 R2UR UR5, R11 ;  /* 0x000000000b0582ca */ /* 0x000fe200000e0000 */
[----:B0-----:R-:W-:-:S12]  /*00c0*/  @!P0 IMAD.WIDE R4, R7, 0x4, R4 ;  /* 0x0000000407048825 */ /* 0x001fd800078e0204 */
[----:B------:R-:W2:Y:S01]  /*00d0*/  @!P0 LDG.E R2, desc[UR4][R4.64] ;  /* 0x0000000404028981 */ /* 0x000ea2000c1e1900 */
[----:B------:R-:W-:Y:S01]  /*00e0*/  IMAD.MOV.U32 R7, RZ, RZ, 0xffff ;  /* 0x0000ffffff077424 */ /* 0x000fe200078e00ff */
[----:B------:R-:W0:Y:S02]  /*00f0*/  S2R R6, SR_LANEID ;  /* 0x0000000000067919 */ /* 0x000e240000000000 */
[----:B0-----:R-:W-:-:S04]  /*0100*/  LOP3.LUT R6, R6, 0xfffffff0, RZ, 0xc0, !PT ;  /* 0xfffffff006067812 */ /* 0x001fc800078ec0ff */
[----:B------:R-:W-:-:S04]  /*0110*/  SHF.L.U32 R7, R7, R6, RZ ;  /* 0x0000000607077219 */ /* 0x000fc800000006ff */
[----:B------:R-:W-:Y:S05]  /*0120*/  WARPSYNC R7 ;  /* 0x0000000007007348 */ /* 0x000fea0003800000 */
[----:B------:R-:W0:Y:S08]  /*0130*/  MATCH.ANY R6, R7 ;  /* 0x00000000070673a1 */ /* 0x000e3000000e8000 */
[----:B------:R-:W1:Y:S01]  /*0140*/  REDUX.OR UR4, R7 ;  /* 0x00000000070473c4 */ /* 0x000e620000004000 */
[----:B------:R-:W-:-:S02]  /*0150*/  VOTEU.ANY UR5, UPT, PT ;  /* 0x0000000000057886 */ /* 0x000fc400038e0100 */
[----:B0-----:R-:W-:Y:S01]  /*0160*/  LOP3.LUT P0, RZ, R7, UR5, R6, 0x40, !PT ;  /* 0x0000000507ff7c12 */ /* 0x001fe2000f804006 */
[----:B--2---:R-:W0:Y:S02]  /*0170*/  SHFL.BFLY PT, R9, R2, 0x8, 0x101f ;  /* 0x0d101f0002097f89 */ /* 0x004e2400000e0000 */
[----:B0-----:R-:W-:-:S10]  /*0180*/  FADD R4, R9, R2 ;  /* 0x0000000209047221 */ /* 0x001fd40000000000 */
[----:B-1----:R-:W-:Y:S05]  /*0190*/  @!P0 BRA.DIV UR4, `(.L_x_95) ;  /* 0x0000000204488947 */ /* 0x002fea000b800000 */
[----:B------:R-:W0:Y:S02]  /*01a0*/  SHFL.BFLY PT, R5, R4, 0x4, 0x101f ;  /* 0x0c901f0004057f89 */ /* 0x000e2400000e0000 */
[----:B0-----:R-:W-:-:S05]  /*01b0*/  FADD R2, R4, R5 ;  /* 0x0000000504027221 */ /* 0x001fca0000000000 */
[----:B------:R-:W0:Y:S02]  /*01c0*/  SHFL.BFLY PT, R5, R2, 0x2, 0x101f ;  /* 0x0c501f0002057f89 */ /* 0x000e2400000e0000 */
[----:B0-----:R-:W-:-:S05]  /*01d0*/  FADD R6, R2, R5 ;  /* 0x0000000502067221 */ /* 0x001fca0000000000 */
[----:B------:R0:W1:Y:S02]  /*01e0*/  SHFL.BFLY PT, R5, R6, 0x1, 0x101f ;  /* 0x0c301f0006057f89 */ /* 0x00006400000e0000 */
.L_x_102:
[----:B------:R-:W2:Y:S01]  /*01f0*/  S2R R2, SR_TID.Y ;  /* 0x0000000000027919 */ /* 0x000ea20000002200 */
[----:B------:R-:W2:Y:S01]  /*0200*/  LDCU UR4, c[0x0][0x364] ;  /* 0x00006c80ff0477ac */ /* 0x000ea20008000800 */
[----:B------:R-:W2:Y:S02]  /*0210*/  S2R R7, SR_TID.Z ;  /* 0x0000000000077919 */ /* 0x000ea40000002300 */
[----:B--2---:R-:W-:-:S04]  /*0220*/  IMAD R2, R7, UR4, R2 ;  /* 0x0000000407027c24 */ /* 0x004fc8000f8e0202 */
[----:B------:R-:W-:-:S05]  /*0230*/  IMAD R2, R2, R0, R3 ;  /* 0x0000000002027224 */ /* 0x000fca00078e0203 */
[----:B------:R-:W-:-:S13]  /*0240*/  LOP3.LUT P0, RZ, R2, 0xf, RZ, 0xc0, !PT ;  /* 0x0000000f02ff7812 */ /* 0x000fda000780c0ff */
[----:B------:R-:W-:Y:S05]  /*0250*/  @P0 EXIT ;  /* 0x000000000000094d */ /* 0x000fea0003800000 */
[----:B------:R-:W2:Y:S01]  /*0260*/  LDC.64 R2, c[0x0][0x388] ;  /* 0x0000e200ff027b82 */ /* 0x000ea20000000a00 */
[----:B------:R-:W-:Y:S01]  /*0270*/  R2UR UR4, R10 ;  /* 0x000000000a0472ca */ /* 0x000fe200000e0000 */
[----:B-1----:R-:W-:Y:S01]  /*0280*/  FADD R5, R6, R5 ;  /* 0x0000000506057221 */ /* 0x002fe20000000000 */
[----:B------:R-:W-:-:S13]  /*0290*/  R2UR UR5, R11 ;  /* 0x000000000b0572ca */ /* 0x000fda00000e0000 */
[----:B--2---:R-:W-:Y:S01]  /*02a0*/  REDG.E.ADD.F32.FTZ.RN.STRONG.GPU desc[UR4][R2.64], R5 ;  /* 0x00000005020079a6 */ /* 0x004fe2000c12f304 */
[----:B------:R-:W-:Y:S05]  /*02b0*/  EXIT ;  /* 0x000000000000794d */ /* 0x000fea0003800000 */
.L_x_95:
[----:B------:R-:W-:Y:S01]  /*02c0*/  BSSY B0, `(.L_x_96) ;  /* 0x0000007000007945 */ /* 0x000fe20003800000 */
[----:B------:R-:W-:Y:S01]  /*02d0*/  MOV R2, R4 ;  /* 0x0000000400027202 */ /* 0x000fe20000000f00 */
[----:B------:R-:W-:Y:S01]  /*02e0*/  IMAD.MOV.U32 R5, RZ, RZ, 0x4 ;  /* 0x00000004ff057424 */ /* 0x000fe200078e00ff */
[----:B------:R-:W-:-:S07]  /*02f0*/  MOV R8, 0x101f ;  /* 0x0000101f00087802 */ /* 0x000fce0000000f00 */
[----:B------:R-:W-:Y:S05]  /*0300*/  WARPSYNC.COLLECTIVE R7, `(.L_x_97) ;  /* 0x0000000007087348 */ /* 0x000fea0003c00000 */
[----:B------:R0:W1:Y:S02]  /*0310*/  SHFL.BFLY P0, R5, R2, R5, R8 ;  /* 0x0c00000502057389 */ /* 0x0000640000000008 */
[----:B01----:R-:W-:Y:S05]  /*0320*/  ENDCOLLECTIVE ;  /* 0x000000000000791b */ /* 0x003fea0003800000 */
.L_x_97:
[----:B------:R-:W-:Y:S05]  /*0330*/  BSYNC B0 ;  /* 0x0000000000007941 */ /* 0x000fea0003800000 */
.L_x_96:
[----:B------:R-:W-:Y:S01]  /*0340*/  HFMA2 R8, -RZ, RZ, 0, 0.000503063201904296875 ;  /* 0x0000101fff087431 */ /* 0x000fe200000001ff */
[----:B------:R-:W-:Y:S01]  /*0350*/  BSSY B0, `(.L_x_98) ;  /* 0x0000006000007945 */ /* 0x000fe20003800000 */
[----:B------:R-:W-:Y:S01]  /*0360*/  FADD R2, R4, R5 ;  /* 0x0000000504027221 */ /* 0x000fe20000000000 */
[----:B------:R-:W-:-:S07]  /*0370*/  IMAD.MOV.U32 R5, RZ, RZ, 0x2 ;  /* 0x00000002ff057424 */ /* 0x000fce00078e00ff */
[----:B------:R-:W-:Y:S05]  /*0380*/  WARPSYNC.COLLECTIVE R7, `(.L_x_99) ;  /* 0x0000000007087348 */ /* 0x000fea0003c00000 */
[----:B------:R0:W1:Y:S02]  /*0390*/  SHFL.BFLY P0, R5, R2, R5, R8 ;  /* 0x0c00000502057389 */ /* 0x0000640000000008 */
[----:B01----:R-:W-:Y:S05]  /*03a0*/  ENDCOLLECTIVE ;  /* 0x000000000000791b */ /* 0x003fea0003800000 */
.L_x_99:
[----:B------:R-:W-:Y:S05]  /*03b0*/  BSYNC B0 ;  /* 0x0000000000007941 */ /* 0x000fea0003800000 */
.L_x_98:
[----:B------:R-:W-:Y:S01]  /*03c0*/  FADD R6, R2, R5 ;  /* 0x0000000502067221 */ /* 0x000fe20000000000 */
[----:B------:R-:W-:Y:S01]  /*03d0*/  HFMA2 R8, -RZ, RZ, 0, 0.000503063201904296875 ;  /* 0x0000101fff087431 */ /* 0x000fe200000001ff */
[----:B------:R-:W-:Y:S01]  /*03e0*/  BSSY B0, `(.L_x_100) ;  /* 0x0000006000007945 */ /* 0x000fe20003800000 */
[----:B------:R-:W-:Y:S01]  /*03f0*/  MOV R5, 0x1 ;  /* 0x0000000100057802 */ /* 0x000fe20000000f00 */
[----:B------:R-:W-:-:S07]  /*0400*/  IMAD.MOV.U32 R2, RZ, RZ, R6 ;  /* 0x000000ffff027224 */ /* 0x000fce00078e0006 */
[----:B------:R-:W-:Y:S05]  /*0410*/  WARPSYNC.COLLECTIVE R7, `(.L_x_101) ;  /* 0x0000000007087348 */ /* 0x000fea0003c00000 */
[----:B------:R0:W1:Y:S02]  /*0420*/  SHFL.BFLY P0, R5, R2, R5, R8 ;  /* 0x0c00000502057389 */ /* 0x0000640000000008 */
[----:B01----:R-:W-:Y:S05]  /*0430*/  ENDCOLLECTIVE ;  /* 0x000000000000791b */ /* 0x003fea0003800000 */
.L_x_101:
[----:B------:R-:W-:Y:S05]  /*0440*/  BSYNC B0 ;  /* 0x0000000000007941 */ /* 0x000fea0003800000 */
.L_x_100:
[----:B------:R-:W-:Y:S05]  /*0450*/  BRA `(.L_x_102) ;  /* 0xfffffffc00647947 */ /* 0x000fea000383ffff */
.L_x_103:
        /* <DEDUP_REMOVED lines=10> */
.L_x_153:


//--------------------- .text._Z15reduceWithTilesILi32EEvPfS0_i --------------------------
	.section	.text._Z15reduceWithTilesILi32EEvPfS0_i,"ax",@progbits
	.align	128
        .global         _Z15reduceWithTilesILi32EEvPfS0_i
        .type           _Z15reduceWithTilesILi32EEvPfS0_i,@function
        .size           _Z15reduceWithTilesILi32EEvPfS0_i,(.L_x_154 - _Z15reduceWithTilesILi32EEvPfS0_i)
        .other          _Z15reduceWithTilesILi32EEvPfS0_i,@"STO_CUDA_ENTRY STV_DEFAULT"
_Z15reduceWithTilesILi32EEvPfS0_i:
.text._Z15reduceWithTilesILi32EEvPfS0_i:
[----:B------:R-:W-:Y:S01]  /*0000*/  LDC R1, c[0x0][0x37c] ;  /* 0x0000df00ff017b82 */ /* 0x000fe20000000800 */
[----:B------:R-:W0:Y:S07]  /*0010*/  S2R R8, SR_TID.X ;  /* 0x0000000000087919 */ /* 0x000e2e0000002100 */
[----:B------:R-:W0:Y:S01]  /*0020*/  S2UR UR4, SR_CTAID.X ;  /* 0x00000000000479c3 */ /* 0x000e220000002500 */
[----:B------:R-:W1:Y:S01]  /*0030*/  LDCU UR5, c[0x0][0x390] ;  /* 0x00007200ff0577ac */ /* 0x000e620008000800 */
[----:B------:R-:W-:-:S06]  /*0040*/  HFMA2 R0, -RZ, RZ, 0, 0 ;  /* 0x00000000ff007431 */ /* 0x000fcc00000001ff */
[----:B------:R-:W0:Y:S02]  /*0050*/  LDC R9, c[0x0][0x360] ;  /* 0x0000d800ff097b82 */ /* 0x000e240000000800 */
[----:B0-----:R-:W-:-:S05]  /*0060*/  IMAD R5, R9, UR4, R8 ;  /* 0x0000000409057c24 */ /* 0x001fca000f8e0208 */
[----:B-1----:R-:W-:Y:S01]  /*0070*/  ISETP.GE.AND P0, PT, R5, UR5, PT ;  /* 0x0000000505007c0c */ /* 0x002fe2000bf06270 */
[----:B------:R-:W0:-:S12]  /*0080*/  LDCU.64 UR4, c[0x0][0x358] ;  /* 0x00006b00ff0477ac */ /* 0x000e180008000a00 */
[----:B------:R-:W1:Y:S02]  /*0090*/  @!P0 LDC.64 R2, c[0x0][0x380] ;  /* 0x0000e000ff028b82 */ /* 0x000e640000000a00 */
[----:B-1----:R-:W-:-:S05]  /*00a0*/  @!P0 IMAD.WIDE R2, R5, 0x4, R2 ;  /* 0x0000000405028825 */ /* 0x002fca00078e0202 */
[----:B0-----:R0:W2:Y:S01]  /*00b0*/  @!P0 LDG.E R0, desc[UR4][R2.64] ;  /* 0x0000000402008981 */ /* 0x0010a2000c1e1900 */
[----:B------:R-:W0:Y:S01]  /*00c0*/  LDCU UR6, c[0x0][0x364] ;  /* 0x00006c80ff0677ac */ /* 0x000e220008000800 */
[----:B------:R-:W0:Y:S01]  /*00d0*/  S2R R10, SR_TID.Y ;  /* 0x00000000000a7919 */ /* 0x000e220000002200 */
[----:B------:R-:W0:Y:S02]  /*00e0*/  S2R R11, SR_TID.Z ;  /* 0x00000000000b7919 */ /* 0x000e240000002300 */
[----:B0-----:R-:W-:-:S04]  /*00f0*/  IMAD R2, R11, UR6, R10 ;  /* 0x000000060b027c24 */ /* 0x001fc8000f8e020a */
[----:B------:R-:W-:-:S05]  /*0100*/  IMAD R2, R2, R9, R8 ;  /* 0x0000000902027224 */ /* 0x000fca00078e0208 */
[----:B------:R-:W-:Y:S01]  /*0110*/  LOP3.LUT P0, RZ, R2, 0x1f, RZ, 0xc0, !PT ;  /* 0x0000001f02ff7812 */ /* 0x000fe2000780c0ff */
[----:B--2---:R-:W0:Y:S02]  /*0120*/  SHFL.BFLY PT, R5, R0, 0x10, 0x1f ;  /* 0x0e001f0000057f89 */ /* 0x004e2400000e0000 */
[----:B0-----:R-:W-:-:S05]  /*0130*/  FADD R5, R5, R0 ;  /* 0x0000000005057221 */ /* 0x001fca0000000000 */
[----:B------:R-:W0:Y:S02]  /*0140*/  SHFL.BFLY PT, R4, R5, 0x8, 0x1f ;  /* 0x0d001f0005047f89 */ /* 0x000e2400000e0000 */
[----:B0-----:R-:W-:-:S05]  /*0150*/  FADD R4, R5, R4 ;  /* 0x0000000405047221 */ /* 0x001fca0000000000 */
[----:B------:R-:W0:Y:S02]  /*0160*/  SHFL.BFLY PT, R7, R4, 0x4, 0x1f ;  /* 0x0c801f0004077f89 */ /* 0x000e2400000e0000 */
[----:B0-----:R-:W-:-:S05]  /*0170*/  FADD R7, R4, R7 ;  /* 0x0000000704077221 */ /* 0x001fca0000000000 */
[----:B------:R-:W0:Y:S02]  /*0180*/  SHFL.BFLY PT, R6, R7, 0x2, 0x1f ;  /* 0x0c401f0007067f89 */ /* 0x000e2400000e0000 */
[----:B0-----:R-:W-:-:S05]  /*0190*/  FADD R6, R7, R6 ;  /* 0x0000000607067221 */ /* 0x001fca0000000000 */
[----:B------:R0:W1:Y:S01]  /*01a0*/  SHFL.BFLY PT, R5, R6, 0x1, 0x1f ;  /* 0x0c201f0006057f89 */ /* 0x00006200000e0000 */
[----:B------:R-:W-:Y:S05]  /*01b0*/  @P0 EXIT ;  /* 0x000000000000094d */ /* 0x000fea0003800000 */
[----:B------:R-:W2:Y:S01]  /*01c0*/  LDC.64 R2, c[0x0][0x388] ;  /* 0x0000e200ff027b82 */ /* 0x000ea20000000a00 */
[----:B-1----:R-:W-:-:S05]  /*01d0*/  FADD R5, R6, R5 ;  /* 0x0000000506057221 */ /* 0x002fca0000000000 */
[----:B--2---:R-:W-:Y:S01]  /*01e0*/  REDG.E.ADD.F32.FTZ.RN.STRONG.GPU desc[UR4][R2.64], R5 ;  /* 0x00000005020079a6 */ /* 0x004fe2000c12f304 */
[----:B------:R-:W-:Y:S05]  /*01f0*/  EXIT ;  /* 0x000000000000794d */ /* 0x000fea0003800000 */
.L_x_104:
        /* <DEDUP_REMOVED lines=16> */
.L_x_154:


//--------------------- .text._Z14reduceWithShflPfS_i --------------------------
	.section	.text._Z14reduceWithShflPfS_i,"ax",@progbits
	.align	128
        .global         _Z14reduceWithShflPfS_i
        .type           _Z14reduceWithShflPfS_i,@function
        .size           _Z14reduceWithShflPfS_i,(.L_x_155 - _Z14reduceWithShflPfS_i)
        .other          _Z14reduceWithShflPfS_i,@"STO_CUDA_ENTRY STV_DEFAULT"
_Z14reduceWithShflPfS_i:
.text._Z14reduceWithShflPfS_i:
        /* <DEDUP_REMOVED lines=11> */
[----:B0-----:R-:W2:Y:S01]  /*00b0*/  @!P0 LDG.E R4, desc[UR4][R2.64] ;  /* 0x0000000402048981 */ /* 0x001ea2000c1e1900 */
[----:B------:R-:W0:Y:S01]  /*00c0*/  LDCU UR6, c[0x0][0x364] ;  /* 0x00006c80ff0677ac */ /* 0x000e220008000800 */
[----:B------:R-:W-:Y:S01]  /*00d0*/  ISETP.GT.U32.AND P1, PT, R10, 0x1f, PT ;  /* 0x0000001f0a00780c */ /* 0x000fe20003f24070 */
[----:B------:R-:W0:Y:S01]  /*00e0*/  S2R R8, SR_TID.Y ;  /* 0x0000000000087919 */ /* 0x000e220000002200 */
[----:B------:R-:W0:Y:S01]  /*00f0*/  S2R R11, SR_TID.Z ;  /* 0x00000000000b7919 */ /* 0x000e220000002300 */
[----:B--2---:R-:W1:Y:S02]  /*0100*/  SHFL.DOWN PT, R5, R4, 0x10, 0x1f ;  /* 0x0a001f0004057f89 */ /* 0x004e6400000e0000 */
[----:B-1----:R-:W-:-:S05]  /*0110*/  FADD R5, R5, R4 ;  /* 0x0000000405057221 */ /* 0x002fca0000000000 */
[----:B------:R-:W1:Y:S02]  /*0120*/  SHFL.DOWN PT, R0, R5, 0x8, 0x1f ;  /* 0x09001f0005007f89 */ /* 0x000e6400000e0000 */
[----:B-1----:R-:W-:Y:S01]  /*0130*/  FADD R6, R5, R0 ;  /* 0x0000000005067221 */ /* 0x002fe20000000000 */
[----:B0-----:R-:W-:-:S04]  /*0140*/  IMAD R0, R11, UR6, R8 ;  /* 0x000000060b007c24 */ /* 0x001fc8000f8e0208 */
[----:B------:R-:W0:Y:S01]  /*0150*/  SHFL.DOWN PT, R7, R6, 0x4, 0x1f ;  /* 0x08801f0006077f89 */ /* 0x000e2200000e0000 */
[----:B------:R-:W-:-:S05]  /*0160*/  IMAD R0, R0, R9, R10 ;  /* 0x0000000900007224 */ /* 0x000fca00078e020a */
[----:B------:R-:W-:-:S04]  /*0170*/  LOP3.LUT R0, R0, 0x1f, RZ, 0xc0, !PT ;  /* 0x0000001f00007812 */ /* 0x000fc800078ec0ff */
[----:B------:R-:W-:-:S13]  /*0180*/  ISETP.NE.AND P0, PT, R0, RZ, PT ;  /* 0x000000ff0000720c */ /* 0x000fda0003f05270 */
[----:B------:R-:W1:Y:S01]  /*0190*/  @!P0 S2R R8, SR_CgaCtaId ;  /* 0x0000000000088919 */ /* 0x000e620000008800 */
[----:B0-----:R-:W-:Y:S01]  /*01a0*/  FADD R7, R6, R7 ;  /* 0x0000000706077221 */ /* 0x001fe20000000000 */
[----:B------:R-:W-:Y:S02]  /*01b0*/  @!P0 MOV R5, 0x400 ;  /* 0x0000040000058802 */ /* 0x000fe40000000f00 */
[----:B------:R-:W-:Y:S02]  /*01c0*/  @!P0 SHF.R.U32.HI R4, RZ, 0x3, R10 ;  /* 0x00000003ff048819 */ /* 0x000fe4000001160a */
[----:B------:R-:W0:Y:S02]  /*01d0*/  SHFL.DOWN PT, R2, R7, 0x2, 0x1f ;  /* 0x08401f0007027f89 */ /* 0x000e2400000e0000 */
[----:B------:R-:W-:Y:S01]  /*01e0*/  @!P0 LOP3.LUT R4, R4, 0x7c, RZ, 0xc0, !PT ;  /* 0x0000007c04048812 */ /* 0x000fe200078ec0ff */
[----:B0-----:R-:W-:Y:S01]  /*01f0*/  FADD R2, R7, R2 ;  /* 0x0000000207027221 */ /* 0x001fe20000000000 */
[----:B-1----:R-:W-:-:S04]  /*0200*/  @!P0 LEA R5, R8, R5, 0x18 ;  /* 0x0000000508058211 */ /* 0x002fc800078ec0ff */
[----:B------:R-:W0:Y:S01]  /*0210*/  SHFL.DOWN PT, R3, R2, 0x1, 0x1f ;  /* 0x08201f0002037f89 */ /* 0x000e2200000e0000 */
[----:B------:R-:W-:Y:S01]  /*0220*/  @!P0 IADD3 R4, PT, PT, R4, R5, RZ ;  /* 0x0000000504048210 */ /* 0x000fe20007ffe0ff */
[----:B0-----:R-:W-:-:S05]  /*0230*/  FADD R3, R2, R3 ;  /* 0x0000000302037221 */ /* 0x001fca0000000000 */
[----:B------:R0:W-:Y:S01]  /*0240*/  @!P0 STS [R4], R3 ;  /* 0x0000000304008388 */ /* 0x0001e20000000800 */
[----:B------:R-:W-:Y:S06]  /*0250*/  BAR.SYNC.DEFER_BLOCKING 0x0 ;  /* 0x0000000000007b1d */ /* 0x000fec0000010000 */
[----:B------:R-:W-:Y:S05]  /*0260*/  @P1 EXIT ;  /* 0x000000000000194d */ /* 0x000fea0003800000 */
[----:B0-----:R-:W-:-:S04]  /*0270*/  SHF.R.U32.HI R3, RZ, 0x5, R9 ;  /* 0x00000005ff037819 */ /* 0x001fc80000011609 */
[----:B------:R-:W-:-:S13]  /*0280*/  ISETP.GE.U32.AND P1, PT, R0, R3, PT ;  /* 0x000000030000720c */ /* 0x000fda0003f26070 */
[----:B------:R-:W0:Y:S01]  /*0290*/  @!P1 S2R R3, SR_CgaCtaId ;  /* 0x0000000000039919 */ /* 0x000e220000008800 */
[----:B------:R-:W-:-:S04]  /*02a0*/  @!P1 MOV R2, 0x400 ;  /* 0x0000040000029802 */ /* 0x000fc80000000f00 */
[----:B0-----:R-:W-:Y:S02]  /*02b0*/  @!P1 LEA R3, R3, R2, 0x18 ;  /* 0x0000000203039211 */ /* 0x001fe400078ec0ff */
[----:B------:R-:W-:Y:S02]  /*02c0*/  MOV R2, RZ ;  /* 0x000000ff00027202 */ /* 0x000fe40000000f00 */
[----:B------:R-:W-:-:S05]  /*02d0*/  @!P1 LEA R0, R0, R3, 0x2 ;  /* 0x0000000300009211 */ /* 0x000fca00078e10ff */
[----:B------:R-:W0:Y:S04]  /*02e0*/  @!P1 LDS R2, [R0] ;  /* 0x0000000000029984 */ /* 0x000e280000000800 */
[----:B0-----:R-:W0:Y:S02]  /*02f0*/  SHFL.DOWN PT, R3, R2, 0x10, 0x1f ;  /* 0x0a001f0002037f89 */ /* 0x001e2400000e0000 */
[----:B0-----:R-:W-:-:S05]  /*0300*/  FADD R3, R3, R2 ;  /* 0x0000000203037221 */ /* 0x001fca0000000000 */
[----:B------:R-:W0:Y:S02]  /*0310*/  SHFL.DOWN PT, R4, R3, 0x8, 0x1f ;  /* 0x09001f0003047f89 */ /* 0x000e2400000e0000 */
[----:B0-----:R-:W-:-:S05]  /*0320*/  FADD R4, R3, R4 ;  /* 0x0000000403047221 */ /* 0x001fca0000000000 */
[----:B------:R-:W0:Y:S02]  /*0330*/  SHFL.DOWN PT, R5, R4, 0x4, 0x1f ;  /* 0x08801f0004057f89 */ /* 0x000e2400000e0000 */
[----:B0-----:R-:W-:-:S05]  /*0340*/  FADD R5, R4, R5 ;  /* 0x0000000504057221 */ /* 0x001fca0000000000 */
[----:B------:R-:W0:Y:S02]  /*0350*/  SHFL.DOWN PT, R6, R5, 0x2, 0x1f ;  /* 0x08401f0005067f89 */ /* 0x000e2400000e0000 */
[----:B0-----:R-:W-:-:S05]  /*0360*/  FADD R6, R5, R6 ;  /* 0x0000000605067221 */ /* 0x001fca0000000000 */
[----:B------:R0:W1:Y:S01]  /*0370*/  SHFL.DOWN PT, R7, R6, 0x1, 0x1f ;  /* 0x08201f0006077f89 */ /* 0x00006200000e0000 */
[----:B------:R-:W-:Y:S05]  /*0380*/  @P0 EXIT ;  /* 0x000000000000094d */ /* 0x000fea0003800000 */
[----:B------:R-:W2:Y:S01]  /*0390*/  LDC.64 R2, c[0x0][0x388] ;  /* 0x0000e200ff027b82 */ /* 0x000ea20000000a00 */
[----:B-1----:R-:W-:-:S05]  /*03a0*/  FADD R7, R6, R7 ;  /* 0x0000000706077221 */ /* 0x002fca0000000000 */
[----:B--2---:R-:W-:Y:S01]  /*03b0*/  REDG.E.ADD.F32.FTZ.RN.STRONG.GPU desc[UR4][R2.64], R7 ;  /* 0x00000007020079a6 */ /* 0x004fe2000c12f304 */
[----:B------:R-:W-:Y:S05]  /*03c0*/  EXIT ;  /* 0x000000000000794d */ /* 0x000fea0003800000 */
.L_x_105:
        /* <DEDUP_REMOVED lines=11> */
.L_x_155:


//--------------------- .text._Z12gridSyncDemoPiii --------------------------
	.section	.text._Z12gridSyncDemoPiii,"ax",@progbits
	.align	128
        .global         _Z12gridSyncDemoPiii
        .type           _Z12gridSyncDemoPiii,@function
        .size           _Z12gridSyncDemoPiii,(.L_x_156 - _Z12gridSyncDemoPiii)
        .other          _Z12gridSyncDemoPiii,@"STO_CUDA_ENTRY STV_DEFAULT"
_Z12gridSyncDemoPiii:
.text._Z12gridSyncDemoPiii:
[----:B------:R-:W0:Y:S01]  /*0000*/  LDC R1, c[0x0][0x37c] ;  /* 0x0000df00ff017b82 */ /* 0x000e220000000800 */
[----:B------:R-:W1:Y:S01]  /*0010*/  S2R R7, SR_TID.X ;  /* 0x0000000000077919 */ /* 0x000e620000002100 */
[----:B------:R-:W2:Y:S06]  /*0020*/  LDCU UR7, c[0x0][0x38c] ;  /* 0x00007180ff0777ac */ /* 0x000eac0008000800 */
[----:B------:R-:W1:Y:S01]  /*0030*/  S2UR UR4, SR_CTAID.X ;  /* 0x00000000000479c3 */ /* 0x000e620000002500 */
[----:B0-----:R-:W-:Y:S01]  /*0040*/  VIADD R1, R1, 0xfffffff8 ;  /* 0xfffffff801017836 */ /* 0x001fe20000000000 */
[----:B------:R-:W-:Y:S01]  /*0050*/  BSSY B0, `(.L_x_106) ;  /* 0x000005b000007945 */ /* 0x000fe20003800000 */
[----:B------:R-:W0:Y:S01]  /*0060*/  LDCU UR6, c[0x0][0x2fc] ;  /* 0x00005f80ff0677ac */ /* 0x000e220008000800 */
[----:B------:R-:W3:Y:S04]  /*0070*/  LDCU UR5, c[0x0][0x2f8] ;  /* 0x00005f00ff0577ac */ /* 0x000ee80008000800 */
[----:B------:R-:W1:Y:S01]  /*0080*/  LDC R0, c[0x0][0x360] ;  /* 0x0000d800ff007b82 */ /* 0x000e620000000800 */
[----:B--2---:R-:W-:Y:S01]  /*0090*/  UISETP.GE.AND UP0, UPT, UR7, 0x1, UPT ;  /* 0x000000010700788c */ /* 0x004fe2000bf06270 */
[----:B---3--:R-:W-:-:S05]  /*00a0*/  IADD3 R16, P0, PT, R1, UR5, RZ ;  /* 0x0000000501107c10 */ /* 0x008fca000ff1e0ff */
[----:B0-----:R-:W-:Y:S02]  /*00b0*/  IMAD.X R2, RZ, RZ, UR6, P0 ;  /* 0x00000006ff027e24 */ /* 0x001fe400080e06ff */
[----:B-1----:R-:W-:Y:S01]  /*00c0*/  IMAD R3, R0, UR4, R7 ;  /* 0x0000000400037c24 */ /* 0x002fe2000f8e0207 */
[----:B------:R-:W-:Y:S06]  /*00d0*/  BRA.U !UP0, `(.L_x_107) ;  /* 0x0000000508487547 */ /* 0x000fec000b800000 */
[----:B------:R-:W0:Y:S01]  /*00e0*/  S2R R6, SR_TID.Y ;  /* 0x0000000000067919 */ /* 0x000e220000002200 */
[----:B------:R-:W1:Y:S01]  /*00f0*/  S2UR UR8, SR_CTAID.Y ;  /* 0x00000000000879c3 */ /* 0x000e620000002600 */
[----:B------:R-:W2:Y:S01]  /*0100*/  LDCU UR5, c[0x0][0x370] ;  /* 0x00006e00ff0577ac */ /* 0x000ea20008000800 */
[----:B------:R-:W-:Y:S01]  /*0110*/  IMAD.MOV.U32 R12, RZ, RZ, RZ ;  /* 0x000000ffff0c7224 */ /* 0x000fe200078e00ff */
[----:B------:R-:W3:Y:S01]  /*0120*/  S2R R9, SR_TID.Z ;  /* 0x0000000000097919 */ /* 0x000ee20000002300 */
[----:B------:R-:W4:Y:S04]  /*0130*/  LDCU UR6, c[0x0][0x374] ;  /* 0x00006e80ff0677ac */ /* 0x000f280008000800 */
[----:B------:R-:W5:Y:S01]  /*0140*/  S2UR UR9, SR_CTAID.Z ;  /* 0x00000000000979c3 */ /* 0x000f620000002700 */
[----:B------:R-:W3:Y:S01]  /*0150*/  LDCU UR7, c[0x0][0x378] ;  /* 0x00006f00ff0777ac */ /* 0x000ee20008000800 */
[----:B------:R-:W0:Y:S06]  /*0160*/  LDCU.64 UR36, c[0x0][0x358] ;  /* 0x00006b00ff2477ac */ /* 0x000e2c0008000a00 */
[----:B------:R-:W3:Y:S01]  /*0170*/  LDC.64 R4, c[0x0][0x380] ;  /* 0x0000e000ff047b82 */ /* 0x000ee20000000a00 */
[----:B------:R-:W-:-:S06]  /*0180*/  RPCMOV.32 Rpc.LO, R2 ;  /* 0x0000000200007352 */ /* 0x000fcc0000000000 */
[----:B------:R-:W-:-:S05]  /*0190*/  CS2R.32 R2, SR_CgaSize ;  /* 0x0000000000027805 */ /* 0x000fca0000008a00 */
[----:B------:R-:W-:-:S05]  /*01a0*/  IMAD R2, R2, -0xa0, RZ ;  /* 0xffffff6002027824 */ /* 0x000fca00078e02ff */
[----:B------:R-:W-:Y:S02]  /*01b0*/  R2UR UR39, R2 ;  /* 0x00000000022772ca */ /* 0x000fe400000e0000 */
[----:B------:R-:W-:-:S12]  /*01c0*/  RPCMOV.32 R2, Rpc.LO ;  /* 0x0000000000027353 */ /* 0x000fd80000000000 */
[----:B------:R-:W0:Y:S01]  /*01d0*/  LDCU UR39, c[0x0][UR39+0x258] ;  /* 0x00004b00272777ac */ /* 0x000e220008000800 */
[----:B--2---:R-:W-:Y:S01]  /*01e0*/  UIADD3 UR5, UPT, UPT, URZ, -UR5, URZ ;  /* 0x80000005ff057290 */ /* 0x004fe2000fffe0ff */
[----:B------:R-:W-:-:S06]  /*01f0*/  RPCMOV.32 Rpc.LO, R2 ;  /* 0x0000000200007352 */ /* 0x000fcc0000000000 */
[----:B------:R-:W-:-:S05]  /*0200*/  CS2R.32 R2, SR_CgaSize ;  /* 0x0000000000027805 */ /* 0x000fca0000008a00 */
[----:B------:R-:W-:-:S05]  /*0210*/  IMAD R2, R2, -0xa0, RZ ;  /* 0xffffff6002027824 */ /* 0x000fca00078e02ff */
[----:B------:R-:W-:Y:S02]  /*0220*/  R2UR UR40, R2 ;  /* 0x00000000022872ca */ /* 0x000fe400000e0000 */
[----:B------:R-:W-:-:S12]  /*0230*/  RPCMOV.32 R2, Rpc.LO ;  /* 0x0000000000027353 */ /* 0x000fd80000000000 */
[----:B------:R-:W2:Y:S01]  /*0240*/  LDCU UR40, c[0x0][UR40+0x254] ;  /* 0x00004a80282877ac */ /* 0x000ea20008000800 */
[----:B-1----:R-:W-:Y:S02]  /*0250*/  UIADD3 UR4, UPT, UPT, UR4, UR8, URZ ;  /* 0x0000000804047290 */ /* 0x002fe4000fffe0ff */
[----:B----4-:R-:W-:Y:S01]  /*0260*/  UIMAD UR6, UR5, UR6, URZ ;  /* 0x00000006050672a4 */ /* 0x010fe2000f8e02ff */
[----:B0-----:R-:W-:Y:S01]  /*0270*/  IADD3 R6, PT, PT, R7, R6, RZ ;  /* 0x0000000607067210 */ /* 0x001fe20007ffe0ff */
[----:B-----5:R-:W-:-:S03]  /*0280*/  UIADD3 UR9, UPT, UPT, -UR9, URZ, URZ ;  /* 0x000000ff09097290 */ /* 0x020fc6000fffe1ff */
[----:B---3--:R-:W-:Y:S01]  /*0290*/  LOP3.LUT P0, RZ, R6, R9, RZ, 0xfc, !PT ;  /* 0x0000000906ff7212 */ /* 0x008fe2000780fcff */
[----:B------:R-:W-:Y:S02]  /*02a0*/  UISETP.NE.AND UP0, UPT, UR4, UR9, UPT ;  /* 0x000000090400728c */ /* 0x000fe4000bf05270 */
[----:B------:R-:W-:Y:S01]  /*02b0*/  UIMAD UR4, UR7, UR6, -0x7fffffff ;  /* 0x80000001070474a4 */ /* 0x000fe2000f8e0206 */
[----:B------:R-:W-:-:S03]  /*02c0*/  IMAD.WIDE R4, R3, 0x4, R4 ;  /* 0x0000000403047825 */ /* 0x000fc600078e0204 */
[----:B------:R-:W-:-:S12]  /*02d0*/  USEL UR38, UR4, 0x1, !UP0 ;  /* 0x0000000104267887 */ /* 0x000fd8000c000000 */
.L_x_114:
[----:B------:R-:W-:Y:S05]  /*02e0*/  YIELD ;  /* 0x0000000000007946 */ /* 0x000fea0003800000 */
[----:B0-----:R-:W0:Y:S02]  /*02f0*/  LDCU UR4, c[0x0][0x388] ;  /* 0x00007100ff0477ac */ /* 0x001e240008000800 */
[----:B0-----:R-:W-:-:S13]  /*0300*/  ISETP.GE.AND P1, PT, R3, UR4, PT ;  /* 0x0000000403007c0c */ /* 0x001fda000bf26270 */
[----:B------:R-:W3:Y:S01]  /*0310*/  @!P1 LDG.E R6, desc[UR36][R4.64] ;  /* 0x0000002404069981 */ /* 0x000ee2000c1e1900 */
[----:B------:R-:W-:-:S04]  /*0320*/  UISETP.NE.U32.AND UP0, UPT, UR39, URZ, UPT ;  /* 0x000000ff2700728c */ /* 0x000fc8000bf05070 */
[----:B--2---:R-:W-:Y:S01]  /*0330*/  UISETP.NE.AND.EX UP0, UPT, UR40, URZ, UPT, UP0 ;  /* 0x000000ff2800728c */ /* 0x004fe2000bf05300 */
[----:B---3--:R-:W-:-:S05]  /*0340*/  @!P1 VIADD R7, R6, 0x1 ;  /* 0x0000000106079836 */ /* 0x008fca0000000000 */
[----:B------:R0:W-:Y:S03]  /*0350*/  @!P1 STG.E desc[UR36][R4.64], R7 ;  /* 0x0000000704009986 */ /* 0x0001e6000c101924 */
[----:B------:R-:W-:Y:S05]  /*0360*/  BRA.U !UP0, `(.L_x_108) ;  /* 0x00000005082c7547 */ /* 0x000fea000b800000 */
[----:B------:R-:W-:-:S03]  /*0370*/  UMOV UR4, 0xffffffff ;  /* 0xffffffff00047882 */ /* 0x000fc60000000000 */
[----:B------:R-:W-:Y:S05]  /*0380*/  BRA.DIV UR4, `(.L_x_109) ;  /* 0x0000000604287947 */ /* 0x000fea000b800000 */
[----:B------:R-:W-:Y:S06]  /*0390*/  BAR.SYNC.DEFER_BLOCKING 0x0 ;  /* 0x0000000000007b1d */ /* 0x000fec0000010000 */
.L_x_119:
[----:B------:R-:W-:Y:S04]  /*03a0*/  BSSY B1, `(.L_x_110) ;  /* 0x000001e000017945 */ /* 0x000fe80003800000 */
[----:B------:R-:W-:Y:S05]  /*03b0*/  @P0 BRA `(.L_x_111) ;  /* 0x0000000000700947 */ /* 0x000fea0003800000 */
[----:B0-----:R-:W0:Y:S01]  /*03c0*/  S2R R7, SR_LANEID ;  /* 0x0000000000077919 */ /* 0x001e220000000000 */
[----:B------:R-:W-:Y:S01]  /*03d0*/  VOTEU.ANY UR4, UPT, PT ;  /* 0x0000000000047886 */ /* 0x000fe200038e0100 */
[----:B------:R-:W-:Y:S01]  /*03e0*/  MOV R6, UR39 ;  /* 0x0000002700067c02 */ /* 0x000fe20008000f00 */
[----:B------:R-:W-:Y:S08]  /*03f0*/  FLO.U32 R10, UR4 ;  /* 0x00000004000a7d00 */ /* 0x000ff000080e0000 */
[----:B------:R-:W1:Y:S02]  /*0400*/  POPC R8, UR4 ;  /* 0x0000000400087d09 */ /* 0x000e640008000000 */
[----:B-1----:R-:W-:Y:S01]  /*0410*/  IMAD R9, R8, UR38, RZ ;  /* 0x0000002608097c24 */ /* 0x002fe2000f8e02ff */
[----:B0-----:R-:W-:Y:S01]  /*0420*/  ISETP.EQ.U32.AND P1, PT, R10, R7, PT ;  /* 0x000000070a00720c */ /* 0x001fe20003f22070 */
[----:B------:R-:W-:-:S12]  /*0430*/  IMAD.U32 R7, RZ, RZ, UR40 ;  /* 0x00000028ff077e24 */ /* 0x000fd8000f8e00ff */
[----:B------:R-:W-:Y:S01]  /*0440*/  @!PT LDS RZ, [RZ] ;  /* 0x00000000fffff984 */ /* 0x000fe20000000800 */
[----:B------:R-:W-:Y:S01]  /*0450*/  @!PT LDS RZ, [RZ] ;  /* 0x00000000fffff984 */ /* 0x000fe20000000800 */
[----:B------:R-:W-:Y:S01]  /*0460*/  @!PT LDS RZ, [RZ] ;  /* 0x00000000fffff984 */ /* 0x000fe20000000800 */
[----:B------:R-:W-:Y:S01]  /*0470*/  @!PT LDS RZ, [RZ] ;  /* 0x00000000fffff984 */ /* 0x000fe20000000800 */
[----:B------:R-:W-:-:S00]  /*0480*/  @P1 MEMBAR.ALL.CTA ;  /* 0x0000000000001992 */ /* 0x000fc00000008000 */
[----:B------:R-:W-:Y:S06]  /*0490*/  @P1 MEMBAR.ALL.GPU ;  /* 0x0000000000001992 */ /* 0x000fec000000a000 */
[----:B------:R-:W-:-:S00]  /*04a0*/  @P1 ERRBAR ;  /* 0x00000000000019ab */ /* 0x000fc00000000000 */
[----:B------:R-:W-:Y:S06]  /*04b0*/  @P1 CGAERRBAR ;  /* 0x00000000000015ab */ /* 0x000fec0000000000 */
[----:B------:R-:W2:Y:S01]  /*04c0*/  @P1 ATOM.E.ADD.STRONG.GPU PT, R9, desc[UR36][R6.64+0x4], R9 ;  /* 0x800004090609198a */ /* 0x000ea200081ef124 */
[----:B------:R-:W0:Y:S02]  /*04d0*/  S2R R11, SR_LTMASK ;  /* 0x00000000000b7919 */ /* 0x000e240000003900 */
[----:B0-----:R-:W-:-:S06]  /*04e0*/  LOP3.LUT R11, R11, UR4, RZ, 0xc0, !PT ;  /* 0x000000040b0b7c12 */ /* 0x001fcc000f8ec0ff */
[----:B------:R-:W0:Y:S01]  /*04f0*/  POPC R11, R11 ;  /* 0x0000000b000b7309 */ /* 0x000e220000000000 */
[----:B--2---:R-:W0:Y:S02]  /*0500*/  SHFL.IDX PT, R8, R9, R10, 0x1f ;  /* 0x00001f0a09087589 */ /* 0x004e2400000e0000 */
[----:B0-----:R-:W-:-:S07]  /*0510*/  IMAD R8, R11, UR38, R8 ;  /* 0x000000260b087c24 */ /* 0x001fce000f8e0208 */
.L_x_112:
[----:B------:R-:W2:Y:S04]  /*0520*/  LD.E.STRONG.GPU R9, desc[UR36][R6.64+0x4] ;  /* 0x0000042406097980 */ /* 0x000ea8000c10f900 */
[----:B--2---:R-:W-:Y:S01]  /*0530*/  CCTL.IVALL ;  /* 0x00000000ff00798f */ /* 0x004fe20002000000 */
[----:B------:R-:W-:Y:S05]  /*0540*/  YIELD ;  /* 0x0000000000007946 */ /* 0x000fea0003800000 */
[----:B------:R-:W-:-:S04]  /*0550*/  LOP3.LUT R9, R9, R8, RZ, 0x3c, !PT ;  /* 0x0000000809097212 */ /* 0x000fc800078e3cff */
[----:B------:R-:W-:-:S13]  /*0560*/  ISETP.GT.AND P1, PT, R9, -0x1, PT ;  /* 0xffffffff0900780c */ /* 0x000fda0003f24270 */
[----:B------:R-:W-:Y:S05]  /*0570*/  @P1 BRA `(.L_x_112) ;  /* 0xfffffffc00e81947 */ /* 0x000fea000383ffff */
.L_x_111:
[----:B------:R-:W-:Y:S05]  /*0580*/  BSYNC B1 ;  /* 0x0000000000017941 */ /* 0x000fea0003800000 */
.L_x_110:
[----:B------:R-:W-:-:S03]  /*0590*/  UMOV UR4, 0xffffffff ;  /* 0xffffffff00047882 */ /* 0x000fc60000000000 */
[----:B------:R-:W-:Y:S05]  /*05a0*/  BRA.DIV UR4, `(.L_x_113) ;  /* 0x0000000204d07947 */ /* 0x000fea000b800000 */
[----:B------:R-:W-:Y:S06]  /*05b0*/  BAR.SYNC.DEFER_BLOCKING 0x0 ;  /* 0x0000000000007b1d */ /* 0x000fec0000010000 */
.L_x_122:
[----:B------:R-:W1:Y:S01]  /*05c0*/  LDCU UR4, c[0x0][0x38c] ;  /* 0x00007180ff0477ac */ /* 0x000e620008000800 */
[----:B------:R-:W-:-:S05]  /*05d0*/  VIADD R12, R12, 0x1 ;  /* 0x000000010c0c7836 */ /* 0x000fca0000000000 */
[----:B-1----:R-:W-:-:S13]  /*05e0*/  ISETP.NE.AND P1, PT, R12, UR4, PT ;  /* 0x000000040c007c0c */ /* 0x002fda000bf25270 */
[----:B------:R-:W-:Y:S05]  /*05f0*/  @P1 BRA `(.L_x_114) ;  /* 0xfffffffc00381947 */ /* 0x000fea000383ffff */
.L_x_107:
[----:B------:R-:W-:Y:S05]  /*0600*/  BSYNC B0 ;  /* 0x0000000000007941 */ /* 0x000fea0003800000 */
.L_x_106:
[----:B------:R-:W-:-:S13]  /*0610*/  ISETP.NE.AND P0, PT, R3, RZ, PT ;  /* 0x000000ff0300720c */ /* 0x000fda0003f05270 */
[----:B------:R-:W-:Y:S05]  /*0620*/  @P0 EXIT ;  /* 0x000000000000094d */ /* 0x000fea0003800000 */
[----:B------:R-:W1:Y:S01]  /*0630*/  LDCU UR5, c[0x0][0x370] ;  /* 0x00006e00ff0577ac */ /* 0x000e620008000800 */
[----:B------:R-:W-:Y:S01]  /*0640*/  MOV R17, 0x118 ;  /* 0x0000011800117802 */ /* 0x000fe20000000f00 */
[----:B------:R-:W-:Y:S01]  /*0650*/  IMAD.MOV.U32 R6, RZ, RZ, R16 ;  /* 0x000000ffff067224 */ /* 0x000fe200078e0010 */
[----:B0-----:R-:W-:Y:S01]  /*0660*/  MOV R7, R2 ;  /* 0x0000000200077202 */ /* 0x001fe20000000f00 */
[----:B------:R-:W0:Y:S01]  /*0670*/  LDCU UR4, c[0x0][0x374] ;  /* 0x00006e80ff0477ac */ /* 0x000e220008000800 */
[----:B------:R2:W3:Y:S01]  /*0680*/  LDC.64 R8, c[0x4][R17] ;  /* 0x0100000011087b82 */ /* 0x0004e20000000a00 */
[----:B------:R-:W0:Y:S01]  /*0690*/  LDCU UR6, c[0x0][0x378] ;  /* 0x00006f00ff0677ac */ /* 0x000e220008000800 */
[----:B------:R-:W4:Y:S01]  /*06a0*/  LDCU UR7, c[0x0][0x364] ;  /* 0x00006c80ff0777ac */ /* 0x000f220008000800 */
[----:B0-----:R-:W-:Y:S01]  /*06b0*/  UIMAD UR4, UR4, UR6, URZ ;  /* 0x00000006040472a4 */ /* 0x001fe2000f8e02ff */
[----:B------:R-:W0:Y:S03]  /*06c0*/  LDCU UR6, c[0x0][0x368] ;  /* 0x00006d00ff0677ac */ /* 0x000e260008000800 */
[----:B-1----:R-:W-:-:S04]  /*06d0*/  UIMAD UR4, UR4, UR5, URZ ;  /* 0x00000005040472a4 */ /* 0x002fc8000f8e02ff */
[----:B----4-:R-:W-:-:S06]  /*06e0*/  UIMAD UR4, UR4, UR7, URZ ;  /* 0x00000007040472a4 */ /* 0x010fcc000f8e02ff */
[----:B------:R-:W-:-:S04]  /*06f0*/  IMAD R0, R0, UR4, RZ ;  /* 0x0000000400007c24 */ /* 0x000fc8000f8e02ff */
[----:B0-----:R-:W-:Y:S01]  /*0700*/  IMAD R0, R0, UR6, RZ ;  /* 0x0000000600007c24 */ /* 0x001fe2000f8e02ff */
[----:B------:R-:W0:Y:S04]  /*0710*/  LDCU.64 UR4, c[0x4][0x88] ;  /* 0x01001100ff0477ac */ /* 0x000e280008000a00 */
[----:B------:R2:W-:Y:S01]  /*0720*/  STL [R1], R0 ;  /* 0x0000000001007387 */ /* 0x0005e20000100800 */
[----:B0-----:R-:W-:Y:S01]  /*0730*/  MOV R4, UR4 ;  /* 0x0000000400047c02 */ /* 0x001fe20008000f00 */
[----:B--23--:R-:W-:-:S07]  /*0740*/  IMAD.U32 R5, RZ, RZ, UR5 ;  /* 0x00000005ff057e24 */ /* 0x00cfce000f8e00ff */
[----:B------:R-:W-:-:S07]  /*0750*/  LEPC R20, `(.L_x_115) ;  /* 0x000000001014794e */ /* 0x000fce0000000000 */
[----:B------:R-:W-:Y:S05]  /*0760*/  CALL.ABS.NOINC R8 ;  /* 0x0000000008007343 */ /* 0x000fea0003c00000 */
.L_x_115:
[----:B------:R-:W0:Y:S01]  /*0770*/  LDC R0, c[0x0][0x38c] ;  /* 0x0000e300ff007b82 */ /* 0x000e220000000800 */
[----:B------:R-:W1:Y:S01]  /*0780*/  LDCU.64 UR4, c[0x4][0x90] ;  /* 0x01001200ff0477ac */ /* 0x000e620008000a00 */
[----:B------:R-:W-:Y:S01]  /*0790*/  IMAD.MOV.U32 R6, RZ, RZ, R16 ;  /* 0x000000ffff067224 */ /* 0x000fe200078e0010 */
[----:B------:R-:W-:-:S05]  /*07a0*/  MOV R7, R2 ;  /* 0x0000000200077202 */ /* 0x000fca0000000f00 */
[----:B------:R2:W3:Y:S01]  /*07b0*/  LDC.64 R8, c[0x4][R17] ;  /* 0x0100000011087b82 */ /* 0x0004e20000000a00 */
[----:B-1----:R-:W-:Y:S01]  /*07c0*/  IMAD.U32 R4, RZ, RZ, UR4 ;  /* 0x00000004ff047e24 */ /* 0x002fe2000f8e00ff */
[----:B------:R-:W-:Y:S01]  /*07d0*/  MOV R5, UR5 ;  /* 0x0000000500057c02 */ /* 0x000fe20008000f00 */
[----:B0-----:R2:W-:Y:S06]  /*07e0*/  STL [R1], R0 ;  /* 0x0000000001007387 */ /* 0x0015ec0000100800 */
[----:B------:R-:W-:-:S07]  /*07f0*/  LEPC R20, `(.L_x_116) ;  /* 0x000000001014794e */ /* 0x000fce0000000000 */
[----:B--23--:R-:W-:Y:S05]  /*0800*/  CALL.ABS.NOINC R8 ;  /* 0x0000000008007343 */ /* 0x00cfea0003c00000 */
.L_x_116:
[----:B------:R-:W-:Y:S05]  /*0810*/  EXIT ;  /* 0x000000000000794d */ /* 0x000fea0003800000 */
.L_x_108:
[----:B------:R-:W-:Y:S05]  /*0820*/  BPT.TRAP 0x1 ;  /* 0x000000040000795c */ /* 0x000fea0000300000 */
.L_x_109:
[----:B------:R-:W-:Y:S01]  /*0830*/  HFMA2 R13, -RZ, RZ, 0, 0 ;  /* 0x00000000ff0d7431 */ /* 0x000fe200000001ff */
[----:B------:R-:W-:Y:S01]  /*0840*/  BSSY B1, `(.L_x_117) ;  /* 0x0000009000017945 */ /* 0x000fe20003800000 */
[----:B------:R-:W-:Y:S02]  /*0850*/  IMAD.MOV.U32 R14, RZ, RZ, 0x0 ;  /* 0x00000000ff0e7424 */ /* 0x000fe400078e00ff */
[----:B------:R-:W-:-:S07]  /*0860*/  IMAD.MOV.U32 R15, RZ, RZ, -0x1 ;  /* 0xffffffffff0f7424 */ /* 0x000fce00078e00ff */
[----:B0-----:R-:W-:Y:S05]  /*0870*/  WARPSYNC.COLLECTIVE.ALL `(.L_x_118) ;  /* 0x0000000000147948 */ /* 0x001fea0003c00000 */
[----:B------:R-:W-:-:S04]  /*0880*/  SHF.L.U32 R13, R13, 0x10, RZ ;  /* 0x000000100d0d7819 */ /* 0x000fc800000006ff */
[----:B------:R-:W-:-:S05]  /*0890*/  LOP3.LUT R13, R13, 0xf, R14, 0xf8, !PT ;  /* 0x0000000f0d0d7812 */ /* 0x000fca00078ef80e */
[----:B------:R1:W-:Y:S02]  /*08a0*/  BAR.SYNC.DEFER_BLOCKING R13, R13 ;  /* 0x0000000d0000731d */ /* 0x0003e40000010000 */
[----:B-1----:R-:W-:-:S04]  /*08b0*/  SHF.R.U32 R13, R13, 0x10, RZ ;  /* 0x000000100d0d7819 */ /* 0x002fc800000016ff */
[----:B0-----:R-:W-:Y:S05]  /*08c0*/  ENDCOLLECTIVE ;  /* 0x000000000000791b */ /* 0x001fea0003800000 */
.L_x_118:
[----:B------:R-:W-:Y:S05]  /*08d0*/  BSYNC B1 ;  /* 0x0000000000017941 */ /* 0x000fea0003800000 */
.L_x_117:
[----:B------:R-:W-:Y:S05]  /*08e0*/  BRA `(.L_x_119) ;  /* 0xfffffff800ac7947 */ /* 0x000fea000383ffff */
.L_x_113:
[----:B------:R-:W-:Y:S01]  /*08f0*/  BSSY B1, `(.L_x_120) ;  /* 0x000000a000017945 */ /* 0x000fe20003800000 */
[----:B------:R-:W-:Y:S01]  /*0900*/  MOV R14, 0x0 ;  /* 0x00000000000e7802 */ /* 0x000fe20000000f00 */
[----:B------:R-:W-:Y:S01]  /*0910*/  IMAD.MOV.U32 R13, RZ, RZ, 0x0 ;  /* 0x00000000ff0d7424 */ /* 0x000fe200078e00ff */
[----:B------:R-:W-:-:S07]  /*0920*/  MOV R15, 0xffffffff ;  /* 0xffffffff000f7802 */ /* 0x000fce0000000f00 */
[----:B0-----:R-:W-:Y:S05]  /*0930*/  WARPSYNC.COLLECTIVE.ALL `(.L_x_121) ;  /* 0x0000000000147948 */ /* 0x001fea0003c00000 */
[----:B------:R-:W-:-:S04]  /*0940*/  SHF.L.U32 R13, R13, 0x10, RZ ;  /* 0x000000100d0d7819 */ /* 0x000fc800000006ff */
[----:B------:R-:W-:-:S05]  /*0950*/  LOP3.LUT R13, R13, 0xf, R14, 0xf8, !PT ;  /* 0x0000000f0d0d7812 */ /* 0x000fca00078ef80e */
[----:B------:R1:W-:Y:S02]  /*0960*/  BAR.SYNC.DEFER_BLOCKING R13, R13 ;  /* 0x0000000d0000731d */ /* 0x0003e40000010000 */
[----:B-1----:R-:W-:-:S04]  /*0970*/  SHF.R.U32 R13, R13, 0x10, RZ ;  /* 0x000000100d0d7819 */ /* 0x002fc800000016ff */
[----:B0-----:R-:W-:Y:S05]  /*0980*/  ENDCOLLECTIVE ;  /* 0x000000000000791b */ /* 0x001fea0003800000 */
.L_x_121:
[----:B------:R-:W-:Y:S05]  /*0990*/  BSYNC B1 ;  /* 0x0000000000017941 */ /* 0x000fea0003800000 */
.L_x_120:
[----:B------:R-:W-:Y:S05]  /*09a0*/  BRA `(.L_x_122) ;  /* 0xfffffffc00047947 */ /* 0x000fea000383ffff */
.L_x_123:
        /* <DEDUP_REMOVED lines=13> */
.L_x_156:


//--------------------- .text._Z18coalescedGroupDemoPii --------------------------
	.section	.text._Z18coalescedGroupDemoPii,"ax",@progbits
	.align	128
        .global         _Z18coalescedGroupDemoPii
        .type           _Z18coalescedGroupDemoPii,@function
        .size           _Z18coalescedGroupDemoPii,(.L_x_157 - _Z18coalescedGroupDemoPii)
        .other          _Z18coalescedGroupDemoPii,@"STO_CUDA_ENTRY STV_DEFAULT"
_Z18coalescedGroupDemoPii:
.text._Z18coalescedGroupDemoPii:
[----:B------:R-:W0:Y:S01]  /*0000*/  LDC R1, c[0x0][0x37c] ;  /* 0x0000df00ff017b82 */ /* 0x000e220000000800 */
[----:B------:R-:W1:Y:S01]  /*0010*/  S2R R0, SR_TID.X ;  /* 0x0000000000007919 */ /* 0x000e620000002100 */
[----:B------:R-:W2:Y:S06]  /*0020*/  LDCU UR5, c[0x0][0x2fc] ;  /* 0x00005f80ff0577ac */ /* 0x000eac0008000800 */
[----:B------:R-:W1:Y:S01]  /*0030*/  S2UR UR6, SR_CTAID.X ;  /* 0x00000000000679c3 */ /* 0x000e620000002500 */
[----:B0-----:R-:W-:Y:S01]  /*0040*/  VIADD R1, R1, 0xfffffff8 ;  /* 0xfffffff801017836 */ /* 0x001fe20000000000 */
[----:B------:R-:W0:Y:S01]  /*0050*/  LDCU UR7, c[0x0][0x388] ;  /* 0x00007100ff0777ac */ /* 0x000e220008000800 */
[----:B------:R-:W3:Y:S05]  /*0060*/  LDCU UR4, c[0x0][0x2f8] ;  /* 0x00005f00ff0477ac */ /* 0x000eea0008000800 */
[----:B------:R-:W1:Y:S01]  /*0070*/  LDC R3, c[0x0][0x360] ;  /* 0x0000d800ff037b82 */ /* 0x000e620000000800 */
[----:B---3--:R-:W-:-:S05]  /*0080*/  IADD3 R2, P1, PT, R1, UR4, RZ ;  /* 0x0000000401027c10 */ /* 0x008fca000ff3e0ff */
[----:B--2---:R-:W-:Y:S02]  /*0090*/  IMAD.X R16, RZ, RZ, UR5, P1 ;  /* 0x00000005ff107e24 */ /* 0x004fe400088e06ff */
[----:B-1----:R-:W-:-:S05]  /*00a0*/  IMAD R3, R3, UR6, R0 ;  /* 0x0000000603037c24 */ /* 0x002fca000f8e0200 */
[C---:B0-----:R-:W-:Y:S02]  /*00b0*/  ISETP.GE.AND P0, PT, R3.reuse, UR7, PT ;  /* 0x0000000703007c0c */ /* 0x041fe4000bf06270 */
[----:B------:R-:W-:-:S04]  /*00c0*/  LOP3.LUT R0, R3, 0x1, RZ, 0xc0, !PT ;  /* 0x0000000103007812 */ /* 0x000fc800078ec0ff */
[----:B------:R-:W-:-:S13]  /*00d0*/  ISETP.EQ.U32.OR P0, PT, R0, 0x1, P0 ;  /* 0x000000010000780c */ /* 0x000fda0000702470 */
[----:B------:R-:W-:Y:S05]  /*00e0*/  @P0 EXIT ;  /* 0x000000000000094d */ /* 0x000fea0003800000 */
[----:B------:R-:W0:Y:S01]  /*00f0*/  S2R R6, SR_LTMASK ;  /* 0x0000000000067919 */ /* 0x000e220000003900 */
[----:B------:R-:W1:Y:S01]  /*0100*/  LDC.64 R4, c[0x0][0x380] ;  /* 0x0000e000ff047b82 */ /* 0x000e620000000a00 */
[----:B------:R-:W-:Y:S01]  /*0110*/  VOTEU.ANY UR36, UPT, PT ;  /* 0x0000000000247886 */ /* 0x000fe200038e0100 */
[----:B------:R-:W2:Y:S01]  /*0120*/  LDCU.64 UR4, c[0x0][0x358] ;  /* 0x00006b00ff0477ac */ /* 0x000ea20008000a00 */
[----:B------:R-:W-:Y:S01]  /*0130*/  POPC R0, UR36 ;  /* 0x0000002400007d09 */ /* 0x000fe20008000000 */
[----:B------:R-:W-:Y:S01]  /*0140*/  BSSY.RECONVERGENT B6, `(.L_x_124) ;  /* 0x000001a000067945 */ /* 0x000fe20003800200 */
[----:B-1----:R-:W-:Y:S01]  /*0150*/  IMAD.WIDE R4, R3, 0x4, R4 ;  /* 0x0000000403047825 */ /* 0x002fe200078e0204 */
[----:B0-----:R-:W-:-:S05]  /*0160*/  LOP3.LUT P0, R6, R6, UR36, RZ, 0xc0, !PT ;  /* 0x0000002406067c12 */ /* 0x001fca000f80c0ff */
[----:B------:R-:W0:Y:S02]  /*0170*/  POPC R7, R6 ;  /* 0x0000000600077309 */ /* 0x000e240000000000 */
[----:B0-----:R-:W-:-:S05]  /*0180*/  IMAD R7, R7, 0x3e8, R0 ;  /* 0x000003e807077824 */ /* 0x001fca00078e0200 */
[----:B--2---:R0:W-:Y:S01]  /*0190*/  STG.E desc[UR4][R4.64], R7 ;  /* 0x0000000704007986 */ /* 0x0041e2000c101904 */
[----:B------:R-:W-:Y:S05]  /*01a0*/  @P0 BRA `(.L_x_125) ;  /* 0x00000000004c0947 */ /* 0x000fea0003800000 */
[----:B------:R-:W-:Y:S01]  /*01b0*/  MOV R17, 0x118 ;  /* 0x0000011800117802 */ /* 0x000fe20000000f00 */
[----:B------:R1:W-:Y:S01]  /*01c0*/  STL [R1], R0 ;  /* 0x0000000001007387 */ /* 0x0003e20000100800 */
[----:B------:R-:W2:Y:S01]  /*01d0*/  LDCU.64 UR4, c[0x4][0x78] ;  /* 0x01000f00ff0477ac */ /* 0x000ea20008000a00 */
[----:B------:R-:W-:Y:S01]  /*01e0*/  IMAD.MOV.U32 R6, RZ, RZ, R2 ;  /* 0x000000ffff067224 */ /* 0x000fe200078e0002 */
[----:B------:R1:W3:Y:S01]  /*01f0*/  LDC.64 R8, c[0x4][R17] ;  /* 0x0100000011087b82 */ /* 0x0002e20000000a00 */
[----:B0-----:R-:W-:Y:S02]  /*0200*/  MOV R7, R16 ;  /* 0x0000001000077202 */ /* 0x001fe40000000f00 */
[----:B--2---:R-:W-:Y:S01]  /*0210*/  MOV R4, UR4 ;  /* 0x0000000400047c02 */ /* 0x004fe20008000f00 */
[----:B-1----:R-:W-:-:S07]  /*0220*/  IMAD.U32 R5, RZ, RZ, UR5 ;  /* 0x00000005ff057e24 */ /* 0x002fce000f8e00ff */
[----:B------:R-:W-:-:S07]  /*0230*/  LEPC R20, `(.L_x_126) ;  /* 0x000000001014794e */ /* 0x000fce0000000000 */
[----:B---3--:R-:W-:Y:S05]  /*0240*/  CALL.ABS.NOINC R8 ;  /* 0x0000000008007343 */ /* 0x008fea0003c00000 */
.L_x_126:
[----:B------:R0:W-:Y:S01]  /*0250*/  STL [R1], RZ ;  /* 0x000000ff01007387 */ /* 0x0001e20000100800 */
[----:B------:R0:W1:Y:S01]  /*0260*/  LDC.64 R8, c[0x4][R17] ;  /* 0x0100000011087b82 */ /* 0x0000620000000a00 */
[----:B------:R-:W2:Y:S01]  /*0270*/  LDCU.64 UR4, c[0x4][0x80] ;  /* 0x01001000ff0477ac */ /* 0x000ea20008000a00 */
[----:B------:R-:W-:Y:S01]  /*0280*/  IMAD.MOV.U32 R6, RZ, RZ, R2 ;  /* 0x000000ffff067224 */ /* 0x000fe200078e0002 */
[----:B------:R-:W-:Y:S01]  /*0290*/  MOV R7, R16 ;  /* 0x0000001000077202 */ /* 0x000fe20000000f00 */
[----:B--2---:R-:W-:Y:S01]  /*02a0*/  IMAD.U32 R4, RZ, RZ, UR4 ;  /* 0x00000004ff047e24 */ /* 0x004fe2000f8e00ff */
[----:B0-----:R-:W-:-:S07]  /*02b0*/  MOV R5, UR5 ;  /* 0x0000000500057c02 */ /* 0x001fce0008000f00 */
[----:B------:R-:W-:-:S07]  /*02c0*/  LEPC R20, `(.L_x_125) ;  /* 0x000000001014794e */ /* 0x000fce0000000000 */
[----:B-1----:R-:W-:Y:S05]  /*02d0*/  CALL.ABS.NOINC R8 ;  /* 0x0000000008007343 */ /* 0x002fea0003c00000 */
.L_x_125:
[----:B------:R-:W-:Y:S05]  /*02e0*/  BSYNC.RECONVERGENT B6 ;  /* 0x0000000000067941 */ /* 0x000fea0003800200 */
.L_x_124:
[----:B------:R-:W-:Y:S05]  /*02f0*/  BRA.CONV UR36, `(.L_x_127) ;  /* 0x0000000324147947 */ /* 0x000fea000b800000 */
[----:B------:R-:W-:-:S07]  /*0300*/  IMAD.U32 R15, RZ, RZ, UR36 ;  /* 0x00000024ff0f7e24 */ /* 0x000fce000f8e00ff */
[----:B0-----:R-:W-:Y:S05]  /*0310*/  WARPSYNC.COLLECTIVE R15, `(.L_x_128) ;  /* 0x000000000f087348 */ /* 0x001fea0003c00000 */
[----:B------:R-:W-:Y:S01]  /*0320*/  NOP ;  /* 0x0000000000007918 */ /* 0x000fe20000000000 */
[----:B0-----:R-:W-:Y:S05]  /*0330*/  ENDCOLLECTIVE ;  /* 0x000000000000791b */ /* 0x001fea0003800000 */
.L_x_128:
[----:B------:R-:W-:Y:S05]  /*0340*/  EXIT ;  /* 0x000000000000794d */ /* 0x000fea0003800000 */
.L_x_127:
[----:B------:R-:W-:Y:S01]  /*0350*/  MOV R0, UR36 ;  /* 0x0000002400007c02 */ /* 0x000fe20008000f00 */
[----:B------:R-:W-:Y:S01]  /*0360*/  NOP ;  /* 0x0000000000007918 */ /* 0x000fe20000000000 */
[----:B------:R-:W-:Y:S05]  /*0370*/  EXIT ;  /* 0x000000000000794d */ /* 0x000fea0003800000 */
.L_x_129:
        /* <DEDUP_REMOVED lines=16> */
.L_x_157:


//--------------------- .text._Z18tiledPartitionDemoPfS_i --------------------------
	.section	.text._Z18tiledPartitionDemoPfS_i,"ax",@progbits
	.align	128
        .global         _Z18tiledPartitionDemoPfS_i
        .type           _Z18tiledPartitionDemoPfS_i,@function
        .size           _Z18tiledPartitionDemoPfS_i,(.L_x_158 - _Z18tiledPartitionDemoPfS_i)
        .other          _Z18tiledPartitionDemoPfS_i,@"STO_CUDA_ENTRY STV_DEFAULT"
_Z18tiledPartitionDemoPfS_i:
.text._Z18tiledPartitionDemoPfS_i:
        /* <DEDUP_REMOVED lines=11> */
[----:B0-----:R-:W-:-:S13]  /*00b0*/  ISETP.GE.AND P0, PT, R24, UR7, PT ;  /* 0x0000000718007c0c */ /* 0x001fda000bf06270 */
[----:B------:R-:W-:Y:S05]  /*00c0*/  @P0 EXIT ;  /* 0x000000000000094d */ /* 0x000fea0003800000 */
[----:B------:R-:W0:Y:S08]  /*00d0*/  LDC.64 R26, c[0x0][0x358] ;  /* 0x0000d600ff1a7b82 */ /* 0x000e300000000a00 */
[----:B------:R-:W1:Y:S01]  /*00e0*/  LDC.64 R4, c[0x0][0x380] ;  /* 0x0000e000ff047b82 */ /* 0x000e620000000a00 */
[----:B------:R-:W2:Y:S01]  /*00f0*/  S2R R6, SR_LANEID ;  /* 0x0000000000067919 */ /* 0x000ea20000000000 */
[----:B0-----:R-:W-:-:S02]  /*0100*/  R2UR UR4, R26 ;  /* 0x000000001a0472ca */ /* 0x001fc400000e0000 */
[----:B------:R-:W-:Y:S01]  /*0110*/  R2UR UR5, R27 ;  /* 0x000000001b0572ca */ /* 0x000fe200000e0000 */
[----:B-1----:R-:W-:-:S12]  /*0120*/  IMAD.WIDE R4, R24, 0x4, R4 ;  /* 0x0000000418047825 */ /* 0x002fd800078e0204 */
[----:B------:R0:W5:Y:S01]  /*0130*/  LDG.E R0, desc[UR4][R4.64] ;  /* 0x0000000404007981 */ /* 0x000162000c1e1900 */
[----:B------:R-:W-:-:S03]  /*0140*/  UMOV UR4, 0xffffffff ;  /* 0xffffffff00047882 */ /* 0x000fc60000000000 */
[----:B--2---:R-:W-:Y:S05]  /*0150*/  BRA.DIV UR4, `(.L_x_130) ;  /* 0x0000000604307947 */ /* 0x004fea000b800000 */
[----:B-----5:R-:W1:Y:S02]  /*0160*/  SHFL.DOWN PT, R14, R0, 0x10, 0x1f ;  /* 0x0a001f00000e7f89 */ /* 0x020e6400000e0000 */
[----:B-1----:R-:W-:-:S05]  /*0170*/  FADD R3, R0, R14 ;  /* 0x0000000e00037221 */ /* 0x002fca0000000000 */
[----:B------:R-:W0:Y:S02]  /*0180*/  SHFL.DOWN PT, R14, R3, 0x8, 0x1f ;  /* 0x09001f00030e7f89 */ /* 0x000e2400000e0000 */
[----:B0-----:R-:W-:-:S05]  /*0190*/  FADD R4, R3, R14 ;  /* 0x0000000e03047221 */ /* 0x001fca0000000000 */
[----:B------:R-:W0:Y:S02]  /*01a0*/  SHFL.DOWN PT, R14, R4, 0x4, 0x1f ;  /* 0x08801f00040e7f89 */ /* 0x000e2400000e0000 */
[----:B0-----:R-:W-:-:S05]  /*01b0*/  FADD R5, R4, R14 ;  /* 0x0000000e04057221 */ /* 0x001fca0000000000 */
[----:B------:R-:W0:Y:S02]  /*01c0*/  SHFL.DOWN PT, R14, R5, 0x2, 0x1f ;  /* 0x08401f00050e7f89 */ /* 0x000e2400000e0000 */
[----:B0-----:R-:W-:-:S05]  /*01d0*/  FADD R17, R5, R14 ;  /* 0x0000000e05117221 */ /* 0x001fca0000000000 */
[----:B------:R0:W1:Y:S02]  /*01e0*/  SHFL.DOWN PT, R14, R17, 0x1, 0x1f ;  /* 0x08201f00110e7f89 */ /* 0x00006400000e0000 */
.L_x_141:
[----:B------:R-:W-:Y:S01]  /*01f0*/  HFMA2 R4, -RZ, RZ, 0, 8.94069671630859375e-07 ;  /* 0x0000000fff047431 */ /* 0x000fe200000001ff */
[----:B------:R-:W-:Y:S01]  /*0200*/  LOP3.LUT R15, R6, 0xfffffffc, RZ, 0xc0, !PT ;  /* 0xfffffffc060f7812 */ /* 0x000fe200078ec0ff */
[----:B------:R-:W-:Y:S01]  /*0210*/  VOTEU.ANY UR5, UPT, PT ;  /* 0x0000000000057886 */ /* 0x000fe200038e0100 */
[----:B01----:R-:W-:Y:S02]  /*0220*/  FADD R17, R17, R14 ;  /* 0x0000000e11117221 */ /* 0x003fe40000000000 */
[----:B------:R-:W-:-:S04]  /*0230*/  SHF.L.U32 R15, R4, R15, RZ ;  /* 0x0000000f040f7219 */ /* 0x000fc800000006ff */
[----:B------:R-:W0:Y:S08]  /*0240*/  MATCH.ANY R4, R15 ;  /* 0x000000000f0473a1 */ /* 0x000e3000000e8000 */
[----:B------:R-:W1:Y:S01]  /*0250*/  REDUX.OR UR4, R15 ;  /* 0x000000000f0473c4 */ /* 0x000e620000004000 */
[----:B0-----:R-:W-:-:S13]  /*0260*/  LOP3.LUT P0, RZ, R15, UR5, R4, 0x40, !PT ;  /* 0x000000050fff7c12 */ /* 0x001fda000f804004 */
[----:B-1----:R-:W-:Y:S05]  /*0270*/  @!P0 BRA.DIV UR4, `(.L_x_131) ;  /* 0x0000000604688947 */ /* 0x002fea000b800000 */
[----:B------:R-:W0:Y:S02]  /*0280*/  SHFL.DOWN PT, R14, R0, 0x2, 0x1c1f ;  /* 0x085c1f00000e7f89 */ /* 0x000e2400000e0000 */
[----:B0-----:R-:W-:-:S05]  /*0290*/  FADD R13, R0, R14 ;  /* 0x0000000e000d7221 */ /* 0x001fca0000000000 */
[----:B------:R0:W1:Y:S02]  /*02a0*/  SHFL.DOWN PT, R14, R13, 0x1, 0x1c1f ;  /* 0x083c1f000d0e7f89 */ /* 0x00006400000e0000 */
.L_x_146:
[----:B------:R-:W-:Y:S01]  /*02b0*/  ISETP.NE.AND P0, PT, R24, RZ, PT ;  /* 0x000000ff1800720c */ /* 0x000fe20003f05270 */
[----:B------:R-:W-:Y:S01]  /*02c0*/  BSSY.RECONVERGENT B6, `(.L_x_132) ;  /* 0x0000025000067945 */ /* 0x000fe20003800200 */
[----:B-1----:R-:W-:-:S11]  /*02d0*/  FADD R18, R13, R14 ;  /* 0x0000000e0d127221 */ /* 0x002fd60000000000 */
[----:B------:R-:W-:Y:S05]  /*02e0*/  @P0 BRA `(.L_x_133) ;  /* 0x0000000000880947 */ /* 0x000fea0003800000 */
[----:B------:R-:W-:Y:S02]  /*02f0*/  HFMA2 R11, -RZ, RZ, 0, 2.384185791015625e-07 ;  /* 0x00000004ff0b7431 */ /* 0x000fe400000001ff */
[----:B------:R-:W-:Y:S01]  /*0300*/  IMAD.MOV.U32 R8, RZ, RZ, 0x20 ;  /* 0x00000020ff087424 */ /* 0x000fe200078e00ff */
[----:B------:R-:W-:Y:S01]  /*0310*/  MOV R9, 0x10 ;  /* 0x0000001000097802 */ /* 0x000fe20000000f00 */
[----:B------:R-:W-:Y:S01]  /*0320*/  IMAD.MOV.U32 R10, RZ, RZ, 0x8 ;  /* 0x00000008ff0a7424 */ /* 0x000fe200078e00ff */
[----:B------:R-:W-:Y:S01]  /*0330*/  MOV R19, 0x118 ;  /* 0x0000011800137802 */ /* 0x000fe20000000f00 */
[----:B------:R-:W1:Y:S01]  /*0340*/  LDCU.64 UR4, c[0x4][0x60] ;  /* 0x01000c00ff0477ac */ /* 0x000e620008000a00 */
[----:B------:R-:W-:Y:S01]  /*0350*/  IMAD.MOV.U32 R6, RZ, RZ, R2 ;  /* 0x000000ffff067224 */ /* 0x000fe200078e0002 */
[----:B------:R-:W-:Y:S01]  /*0360*/  MOV R7, R16 ;  /* 0x0000001000077202 */ /* 0x000fe20000000f00 */
[----:B------:R2:W-:Y:S01]  /*0370*/  STL.128 [R1], R8 ;  /* 0x0000000801007387 */ /* 0x0005e20000100c00 */
[----:B0-----:R2:W0:Y:S01]  /*0380*/  LDC.64 R12, c[0x4][R19] ;  /* 0x01000000130c7b82 */ /* 0x0014220000000a00 */
[----:B-1----:R-:W-:Y:S01]  /*0390*/  IMAD.U32 R4, RZ, RZ, UR4 ;  /* 0x00000004ff047e24 */ /* 0x002fe2000f8e00ff */
[----:B--2---:R-:W-:-:S07]  /*03a0*/  MOV R5, UR5 ;  /* 0x0000000500057c02 */ /* 0x004fce0008000f00 */
[----:B------:R-:W-:-:S07]  /*03b0*/  LEPC R20, `(.L_x_134) ;  /* 0x000000001014794e */ /* 0x000fce0000000000 */
[----:B0-----:R-:W-:Y:S05]  /*03c0*/  CALL.ABS.NOINC R12 ;  /* 0x000000000c007343 */ /* 0x001fea0003c00000 */
.L_x_134:
[----:B------:R-:W0:Y:S01]  /*03d0*/  F2F.F64.F32 R10, R17 ;  /* 0x00000011000a7310 */ /* 0x000e220000201800 */
[----:B------:R1:W2:Y:S01]  /*03e0*/  LDC.64 R8, c[0x4][R19] ;  /* 0x0100000013087b82 */ /* 0x0002a20000000a00 */
[----:B------:R-:W3:Y:S01]  /*03f0*/  LDCU.64 UR4, c[0x4][0x68] ;  /* 0x01000d00ff0477ac */ /* 0x000ee20008000a00 */
[----:B------:R-:W-:Y:S01]  /*0400*/  IMAD.MOV.U32 R6, RZ, RZ, R2 ;  /* 0x000000ffff067224 */ /* 0x000fe200078e0002 */
[----:B------:R-:W-:Y:S01]  /*0410*/  MOV R7, R16 ;  /* 0x0000001000077202 */ /* 0x000fe20000000f00 */
[----:B0-----:R1:W-:Y:S01]  /*0420*/  STL.64 [R1], R10 ;  /* 0x0000000a01007387 */ /* 0x0013e20000100a00 */
[----:B---3--:R-:W-:Y:S01]  /*0430*/  IMAD.U32 R4, RZ, RZ, UR4 ;  /* 0x00000004ff047e24 */ /* 0x008fe2000f8e00ff */
[----:B------:R-:W-:-:S07]  /*0440*/  MOV R5, UR5 ;  /* 0x0000000500057c02 */ /* 0x000fce0008000f00 */
[----:B------:R-:W-:-:S07]  /*0450*/  LEPC R20, `(.L_x_135) ;  /* 0x000000001014794e */ /* 0x000fce0000000000 */
[----:B-12---:R-:W-:Y:S05]  /*0460*/  CALL.ABS.NOINC R8 ;  /* 0x0000000008007343 */ /* 0x006fea0003c00000 */
.L_x_135:
        /* <DEDUP_REMOVED lines=10> */
.L_x_133:
[----:B------:R-:W-:Y:S05]  /*0510*/  BSYNC.RECONVERGENT B6 ;  /* 0x0000000000067941 */ /* 0x000fea0003800200 */
.L_x_132:
[----:B------:R-:W1:Y:S01]  /*0520*/  S2R R0, SR_TID.Y ;  /* 0x0000000000007919 */ /* 0x000e620000002200 */
[----:B------:R-:W1:Y:S01]  /*0530*/  LDCU UR4, c[0x0][0x364] ;  /* 0x00006c80ff0477ac */ /* 0x000e620008000800 */
[----:B------:R-:W1:Y:S02]  /*0540*/  S2R R3, SR_TID.Z ;  /* 0x0000000000037919 */ /* 0x000e640000002300 */
[----:B-1----:R-:W-:-:S04]  /*0550*/  IMAD R0, R3, UR4, R0 ;  /* 0x0000000403007c24 */ /* 0x002fc8000f8e0200 */
[----:B------:R-:W-:-:S05]  /*0560*/  IMAD R0, R0, R22, R23 ;  /* 0x0000001600007224 */ /* 0x000fca00078e0217 */
[----:B------:R-:W-:-:S13]  /*0570*/  LOP3.LUT P0, RZ, R0, 0x1f, RZ, 0xc0, !PT ;  /* 0x0000001f00ff7812 */ /* 0x000fda000780c0ff */
[----:B------:R-:W-:Y:S05]  /*0580*/  @P0 EXIT ;  /* 0x000000000000094d */ /* 0x000fea0003800000 */
[----:B------:R-:W1:Y:S01]  /*0590*/  LDC.64 R2, c[0x0][0x388] ;  /* 0x0000e200ff027b82 */ /* 0x000e620000000a00 */
[----:B------:R-:W-:Y:S02]  /*05a0*/  SHF.R.S32.HI R5, RZ, 0x1f, R24 ;  /* 0x0000001fff057819 */ /* 0x000fe40000011418 */
[----:B------:R-:W-:Y:S02]  /*05b0*/  R2UR UR4, R26 ;  /* 0x000000001a0472ca */ /* 0x000fe400000e0000 */
[----:B------:R-:W-:Y:S02]  /*05c0*/  LEA.HI R5, R5, R24, RZ, 0x5 ;  /* 0x0000001805057211 */ /* 0x000fe400078f28ff */
[----:B------:R-:W-:Y:S02]  /*05d0*/  R2UR UR5, R27 ;  /* 0x000000001b0572ca */ /* 0x000fe400000e0000 */
[----:B------:R-:W-:-:S05]  /*05e0*/  SHF.R.S32.HI R5, RZ, 0x5, R5 ;  /* 0x00000005ff057819 */ /* 0x000fca0000011405 */
[----:B-1----:R-:W-:-:S06]  /*05f0*/  IMAD.WIDE R2, R5, 0x4, R2 ;  /* 0x0000000405027825 */ /* 0x002fcc00078e0202 */
[----:B------:R-:W-:Y:S01]  /*0600*/  STG.E desc[UR4][R2.64], R17 ;  /* 0x0000001102007986 */ /* 0x000fe2000c101904 */
[----:B------:R-:W-:Y:S05]  /*0610*/  EXIT ;  /* 0x000000000000794d */ /* 0x000fea0003800000 */
.L_x_130:
[----:B------:R-:W-:Y:S02]  /*0620*/  HFMA2 R12, -RZ, RZ, 0, 9.5367431640625e-07 ;  /* 0x00000010ff0c7431 */ /* 0x000fe400000001ff */
[----:B-----5:R-:W-:Y:S01]  /*0630*/  IMAD.MOV.U32 R13, RZ, RZ, R0 ;  /* 0x000000ffff0d7224 */ /* 0x020fe200078e0000 */
[----:B------:R-:W-:Y:S01]  /*0640*/  MOV R15, 0xffffffff ;  /* 0xffffffff000f7802 */ /* 0x000fe20000000f00 */
[----:B------:R-:W-:-:S07]  /*0650*/  IMAD.MOV.U32 R11, RZ, RZ, 0x1f ;  /* 0x0000001fff0b7424 */ /* 0x000fce00078e00ff */
[----:B0-----:R-:W-:Y:S05]  /*0660*/  WARPSYNC.COLLECTIVE R15, `(.L_x_136) ;  /* 0x000000000f087348 */ /* 0x001fea0003c00000 */
[----:B------:R1:W2:Y:S02]  /*0670*/  SHFL.DOWN P6, R14, R13, R12, R11 ;  /* 0x0800000c0d0e7389 */ /* 0x0002a400000c000b */
[----:B012---:R-:W-:Y:S05]  /*0680*/  ENDCOLLECTIVE ;  /* 0x000000000000791b */ /* 0x007fea0003800000 */
.L_x_136:
[----:B------:R-:W-:Y:S02]  /*0690*/  HFMA2 R12, -RZ, RZ, 0, 4.76837158203125e-07 ;  /* 0x00000008ff0c7431 */ /* 0x000fe400000001ff */
[----:B------:R-:W-:-:S04]  /*06a0*/  FADD R3, R0, R14 ;  /* 0x0000000e00037221 */ /* 0x000fc80000000000 */
[----:B------:R-:W-:-:S07]  /*06b0*/  IMAD.MOV.U32 R13, RZ, RZ, R3 ;  /* 0x000000ffff0d7224 */ /* 0x000fce00078e0003 */
[----:B------:R-:W-:Y:S05]  /*06c0*/  WARPSYNC.COLLECTIVE R15, `(.L_x_137) ;  /* 0x000000000f087348 */ /* 0x000fea0003c00000 */
[----:B------:R0:W1:Y:S02]  /*06d0*/  SHFL.DOWN P6, R14, R13, R12, R11 ;  /* 0x0800000c0d0e7389 */ /* 0x00006400000c000b */
[----:B01----:R-:W-:Y:S05]  /*06e0*/  ENDCOLLECTIVE ;  /* 0x000000000000791b */ /* 0x003fea0003800000 */
.L_x_137:
[----:B------:R-:W-:Y:S01]  /*06f0*/  MOV R12, 0x4 ;  /* 0x00000004000c7802 */ /* 0x000fe20000000f00 */
[----:B------:R-:W-:-:S04]  /*0700*/  FADD R4, R3, R14 ;  /* 0x0000000e03047221 */ /* 0x000fc80000000000 */
[----:B------:R-:W-:-:S07]  /*0710*/  IMAD.MOV.U32 R13, RZ, RZ, R4 ;  /* 0x000000ffff0d7224 */ /* 0x000fce00078e0004 */
[----:B------:R-:W-:Y:S05]  /*0720*/  WARPSYNC.COLLECTIVE R15, `(.L_x_138) ;  /* 0x000000000f087348 */ /* 0x000fea0003c00000 */
[----:B------:R0:W1:Y:S02]  /*0730*/  SHFL.DOWN P6, R14, R13, R12, R11 ;  /* 0x0800000c0d0e7389 */ /* 0x00006400000c000b */
[----:B01----:R-:W-:Y:S05]  /*0740*/  ENDCOLLECTIVE ;  /* 0x000000000000791b */ /* 0x003fea0003800000 */
.L_x_138:
[----:B------:R-:W-:Y:S02]  /*0750*/  HFMA2 R12, -RZ, RZ, 0, 1.1920928955078125e-07 ;  /* 0x00000002ff0c7431 */ /* 0x000fe400000001ff */
[----:B------:R-:W-:-:S04]  /*0760*/  FADD R5, R4, R14 ;  /* 0x0000000e04057221 */ /* 0x000fc80000000000 */
[----:B------:R-:W-:-:S07]  /*0770*/  IMAD.MOV.U32 R13, RZ, RZ, R5 ;  /* 0x000000ffff0d7224 */ /* 0x000fce00078e0005 */
[----:B------:R-:W-:Y:S05]  /*0780*/  WARPSYNC.COLLECTIVE R15, `(.L_x_139) ;  /* 0x000000000f087348 */ /* 0x000fea0003c00000 */
[----:B------:R0:W1:Y:S02]  /*0790*/  SHFL.DOWN P6, R14, R13, R12, R11 ;  /* 0x0800000c0d0e7389 */ /* 0x00006400000c000b */
[----:B01----:R-:W-:Y:S05]  /*07a0*/  ENDCOLLECTIVE ;  /* 0x000000000000791b */ /* 0x003fea0003800000 */
.L_x_139:
[----:B------:R-:W-:Y:S01]  /*07b0*/  MOV R12, 0x1 ;  /* 0x00000001000c7802 */ /* 0x000fe20000000f00 */
[----:B------:R-:W-:-:S04]  /*07c0*/  FADD R17, R5, R14 ;  /* 0x0000000e05117221 */ /* 0x000fc80000000000 */
[----:B------:R-:W-:-:S07]  /*07d0*/  IMAD.MOV.U32 R13, RZ, RZ, R17 ;  /* 0x000000ffff0d7224 */ /* 0x000fce00078e0011 */
[----:B------:R-:W-:Y:S05]  /*07e0*/  WARPSYNC.COLLECTIVE R15, `(.L_x_140) ;  /* 0x000000000f087348 */ /* 0x000fea0003c00000 */
[----:B------:R0:W1:Y:S02]  /*07f0*/  SHFL.DOWN P6, R14, R13, R12, R11 ;  /* 0x0800000c0d0e7389 */ /* 0x00006400000c000b */
[----:B01----:R-:W-:Y:S05]  /*0800*/  ENDCOLLECTIVE ;  /* 0x000000000000791b */ /* 0x003fea0003800000 */
.L_x_140:
[----:B------:R-:W-:Y:S05]  /*0810*/  BRA `(.L_x_141) ;  /* 0xfffffff800747947 */ /* 0x000fea000383ffff */
.L_x_131:
[----:B------:R-:W-:Y:S01]  /*0820*/  BSSY B0, `(.L_x_142) ;  /* 0x0000007000007945 */ /* 0x000fe20003800000 */
[----:B------:R-:W-:Y:S01]  /*0830*/  IMAD.MOV.U32 R13, RZ, RZ, R0 ;  /* 0x000000ffff0d7224 */ /* 0x000fe200078e0000 */
[----:B------:R-:W-:Y:S01]  /*0840*/  MOV R12, 0x2 ;  /* 0x00000002000c7802 */ /* 0x000fe20000000f00 */
[----:B------:R-:W-:-:S07]  /*0850*/  IMAD.MOV.U32 R11, RZ, RZ, 0x1c1f ;  /* 0x00001c1fff0b7424 */ /* 0x000fce00078e00ff */
[----:B------:R-:W-:Y:S05]  /*0860*/  WARPSYNC.COLLECTIVE R15, `(.L_x_143) ;  /* 0x000000000f087348 */ /* 0x000fea0003c00000 */
[----:B------:R0:W1:Y:S02]  /*0870*/  SHFL.DOWN P6, R14, R13, R12, R11 ;  /* 0x0800000c0d0e7389 */ /* 0x00006400000c000b */
[----:B01----:R-:W-:Y:S05]  /*0880*/  ENDCOLLECTIVE ;  /* 0x000000000000791b */ /* 0x003fea0003800000 */
.L_x_143:
[----:B------:R-:W-:Y:S05]  /*0890*/  BSYNC B0 ;  /* 0x0000000000007941 */ /* 0x000fea0003800000 */
.L_x_142:
[----:B------:R-:W-:Y:S01]  /*08a0*/  HFMA2 R12, -RZ, RZ, 0, 5.9604644775390625e-08 ;  /* 0x00000001ff0c7431 */ /* 0x000fe200000001ff */
[----:B------:R-:W-:Y:S01]  /*08b0*/  BSSY B0, `(.L_x_144) ;  /* 0x0000006000007945 */ /* 0x000fe20003800000 */
[----:B------:R-:W-:Y:S01]  /*08c0*/  FADD R13, R0, R14 ;  /* 0x0000000e000d7221 */ /* 0x000fe20000000000 */
[----:B------:R-:W-:-:S07]  /*08d0*/  MOV R11, 0x1c1f ;  /* 0x00001c1f000b7802 */ /* 0x000fce0000000f00 */
[----:B------:R-:W-:Y:S05]  /*08e0*/  WARPSYNC.COLLECTIVE R15, `(.L_x_145) ;  /* 0x000000000f087348 */ /* 0x000fea0003c00000 */
[----:B------:R0:W1:Y:S02]  /*08f0*/  SHFL.DOWN P6, R14, R13, R12, R11 ;  /* 0x0800000c0d0e7389 */ /* 0x00006400000c000b */
[----:B01----:R-:W-:Y:S05]  /*0900*/  ENDCOLLECTIVE ;  /* 0x000000000000791b */ /* 0x003fea0003800000 */
.L_x_145:
[----:B------:R-:W-:Y:S05]  /*0910*/  BSYNC B0 ;  /* 0x0000000000007941 */ /* 0x000fea0003800000 */
.L_x_144:
[----:B------:R-:W-:Y:S05]  /*0920*/  BRA `(.L_x_146) ;  /* 0xfffffff800607947 */ /* 0x000fea000383ffff */
.L_x_147:
        /* <DEDUP_REMOVED lines=13> */
.L_x_158:


//--------------------- .text._Z20threadBlockGroupDemoPi --------------------------
	.section	.text._Z20threadBlockGroupDemoPi,"ax",@progbits
	.align	128
        .global         _Z20threadBlockGroupDemoPi
        .type           _Z20threadBlockGroupDemoPi,@function
        .size           _Z20threadBlockGroupDemoPi,(.L_x_159 - _Z20threadBlockGroupDemoPi)
        .other          _Z20threadBlockGroupDemoPi,@"STO_CUDA_ENTRY STV_DEFAULT"
_Z20threadBlockGroupDemoPi:
.text._Z20threadBlockGroupDemoPi:
[----:B------:R-:W0:Y:S01]  /*0000*/  LDC R1, c[0x0][0x37c] ;  /* 0x0000df00ff017b82 */ /* 0x000e220000000800 */
[----:B------:R-:W1:Y:S01]  /*0010*/  LDCU UR7, c[0x0][0x2fc] ;  /* 0x00005f80ff0777ac */ /* 0x000e620008000800 */
[----:B------:R-:W2:Y:S01]  /*0020*/  S2R R2, SR_TID.Y ;  /* 0x0000000000027919 */ /* 0x000ea20000002200 */
[----:B0-----:R-:W-:Y:S01]  /*0030*/  VIADD R1, R1, 0xfffffff0 ;  /* 0xfffffff001017836 */ /* 0x001fe20000000000 */
[----:B------:R-:W0:Y:S01]  /*0040*/  LDCU UR5, c[0x0][0x360] ;  /* 0x00006c00ff0577ac */ /* 0x000e220008000800 */
[----:B------:R-:W2:Y:S01]  /*0050*/  S2R R7, SR_TID.Z ;  /* 0x0000000000077919 */ /* 0x000ea20000002300 */
[----:B------:R-:W0:Y:S02]  /*0060*/  LDCU UR6, c[0x0][0x364] ;  /* 0x00006c80ff0677ac */ /* 0x000e240008000800 */
[----:B------:R-:W3:Y:S01]  /*0070*/  LDC R0, c[0x0][0x368] ;  /* 0x0000da00ff007b82 */ /* 0x000ee20000000800 */
[----:B------:R-:W4:Y:S01]  /*0080*/  S2R R9, SR_TID.X ;  /* 0x0000000000097919 */ /* 0x000f220000002100 */
[----:B0-----:R-:W-:-:S06]  /*0090*/  UIMAD UR4, UR5, UR6, URZ ;  /* 0x00000006050472a4 */ /* 0x001fcc000f8e02ff */
[----:B---3--:R-:W-:Y:S01]  /*00a0*/  IMAD R0, R0, UR4, RZ ;  /* 0x0000000400007c24 */ /* 0x008fe2000f8e02ff */
[----:B------:R-:W-:-:S03]  /*00b0*/  UMOV UR4, 0x400 ;  /* 0x0000040000047882 */ /* 0x000fc60000000000 */
[----:B------:R-:W0:Y:S01]  /*00c0*/  I2F.U32.RP R4, R0 ;  /* 0x0000000000047306 */ /* 0x000e220000209000 */
[----:B--2---:R-:W-:Y:S01]  /*00d0*/  IMAD R2, R7, UR6, R2 ;  /* 0x0000000607027c24 */ /* 0x004fe2000f8e0202 */
[----:B------:R-:W-:Y:S01]  /*00e0*/  IADD3 R11, PT, PT, RZ, -R0, RZ ;  /* 0x80000000ff0b7210 */ /* 0x000fe20007ffe0ff */
[----:B------:R-:W2:Y:S01]  /*00f0*/  LDCU UR6, c[0x0][0x2f8] ;  /* 0x00005f00ff0677ac */ /* 0x000ea20008000800 */
[----:B------:R-:W-:Y:S01]  /*0100*/  ISETP.NE.U32.AND P1, PT, R0, RZ, PT ;  /* 0x000000ff0000720c */ /* 0x000fe20003f25070 */
[----:B------:R-:W-:Y:S02]  /*0110*/  IMAD R6, R2, UR5, RZ ;  /* 0x0000000502067c24 */ /* 0x000fe4000f8e02ff */
[----:B------:R-:W-:Y:S01]  /*0120*/  HFMA2 R2, -RZ, RZ, 0, 0 ;  /* 0x00000000ff027431 */ /* 0x000fe200000001ff */
[----:B------:R-:W3:Y:S01]  /*0130*/  S2UR UR5, SR_CgaCtaId ;  /* 0x00000000000579c3 */ /* 0x000ee20000008800 */
[----:B----4-:R-:W-:Y:S01]  /*0140*/  IMAD.IADD R7, R6, 0x1, R9 ;  /* 0x0000000106077824 */ /* 0x010fe200078e0209 */
[----:B0-----:R-:W0:Y:S01]  /*0150*/  MUFU.RCP R4, R4 ;  /* 0x0000000400047308 */ /* 0x001e220000001000 */
[----:B---3--:R-:W-:Y:S01]  /*0160*/  ULEA UR4, UR5, UR4, 0x18 ;  /* 0x0000000405047291 */ /* 0x008fe2000f8ec0ff */
[----:B0-----:R-:W-:-:S06]  /*0170*/  VIADD R5, R4, 0xffffffe ;  /* 0x0ffffffe04057836 */ /* 0x001fcc0000000000 */
[----:B------:R0:W3:Y:S01]  /*0180*/  F2I.FTZ.U32.TRUNC.NTZ R3, R5 ;  /* 0x0000000500037305 */ /* 0x0000e2000021f000 */
[----:B------:R-:W-:-:S05]  /*0190*/  LEA R8, R7, UR4, 0x2 ;  /* 0x0000000407087c11 */ /* 0x000fca000f8e10ff */
[----:B------:R-:W-:Y:S01]  /*01a0*/  STS [R8], R7 ;  /* 0x0000000708007388 */ /* 0x000fe20000000800 */
[----:B0-----:R-:W0:Y:S01]  /*01b0*/  LDC.64 R4, c[0x0][0x380] ;  /* 0x0000e000ff047b82 */ /* 0x001e220000000a00 */
[----:B---3--:R-:W-:-:S04]  /*01c0*/  IMAD R11, R11, R3, RZ ;  /* 0x000000030b0b7224 */ /* 0x008fc800078e02ff */
[----:B------:R-:W-:-:S04]  /*01d0*/  IMAD.HI.U32 R2, R3, R11, R2 ;  /* 0x0000000b03027227 */ /* 0x000fc800078e0002 */
[----:B------:R-:W-:-:S04]  /*01e0*/  VIADD R3, R7, 0x1 ;  /* 0x0000000107037836 */ /* 0x000fc80000000000 */
[----:B------:R-:W-:-:S05]  /*01f0*/  IMAD.HI.U32 R2, R2, R3, RZ ;  /* 0x0000000302027227 */ /* 0x000fca00078e00ff */
[----:B------:R-:W-:Y:S01]  /*0200*/  IADD3 R2, PT, PT, -R2, RZ, RZ ;  /* 0x000000ff02027210 */ /* 0x000fe20007ffe1ff */
[----:B0-----:R-:W-:-:S04]  /*0210*/  IMAD.WIDE.U32 R4, R7, 0x4, R4 ;  /* 0x0000000407047825 */ /* 0x001fc800078e0004 */
[----:B------:R-:W-:Y:S01]  /*0220*/  IMAD R3, R0, R2, R3 ;  /* 0x0000000200037224 */ /* 0x000fe200078e0203 */
[----:B------:R-:W-:Y:S04]  /*0230*/  BAR.SYNC.DEFER_BLOCKING 0x0 ;  /* 0x0000000000007b1d */ /* 0x000fe80000010000 */
[----:B------:R-:W-:-:S13]  /*0240*/  ISETP.GE.U32.AND P0, PT, R3, R0, PT ;  /* 0x000000000300720c */ /* 0x000fda0003f06070 */
[----:B------:R-:W-:-:S05]  /*0250*/  @P0 IMAD.IADD R3, R3, 0x1, -R0 ;  /* 0x0000000103030824 */ /* 0x000fca00078e0a00 */
[----:B------:R-:W-:-:S13]  /*0260*/  ISETP.GE.U32.AND P0, PT, R3, R0, PT ;  /* 0x000000000300720c */ /* 0x000fda0003f06070 */
[----:B------:R-:W-:Y:S02]  /*0270*/  @P0 IADD3 R3, PT, PT, -R0, R3, RZ ;  /* 0x0000000300030210 */ /* 0x000fe40007ffe1ff */
[----:B------:R-:W-:Y:S02]  /*0280*/  @!P1 LOP3.LUT R3, RZ, R0, RZ, 0x33, !PT ;  /* 0x00000000ff039212 */ /* 0x000fe400078e33ff */
[----:B------:R-:W-:Y:S02]  /*0290*/  LOP3.LUT P0, RZ, R6, R9, RZ, 0xfc, !PT ;  /* 0x0000000906ff7212 */ /* 0x000fe4000780fcff */
[----:B------:R-:W-:Y:S01]  /*02a0*/  LEA R3, R3, UR4, 0x2 ;  /* 0x0000000403037c11 */ /* 0x000fe2000f8e10ff */
[----:B------:R-:W0:Y:S01]  /*02b0*/  LDCU.64 UR4, c[0x0][0x358] ;  /* 0x00006b00ff0477ac */ /* 0x000e220008000a00 */
[----:B--2---:R-:W-:-:S04]  /*02c0*/  IADD3 R16, P1, PT, R1, UR6, RZ ;  /* 0x0000000601107c10 */ /* 0x004fc8000ff3e0ff */
[----:B------:R-:W0:Y:S01]  /*02d0*/  LDS R3, [R3] ;  /* 0x0000000003037984 */ /* 0x000e220000000800 */
[----:B-1----:R-:W-:-:S03]  /*02e0*/  IMAD.X R2, RZ, RZ, UR7, P1 ;  /* 0x00000007ff027e24 */ /* 0x002fc600088e06ff */
[----:B0-----:R0:W-:Y:S01]  /*02f0*/  STG.E desc[UR4][R4.64], R3 ;  /* 0x0000000304007986 */ /* 0x0011e2000c101904 */
[----:B------:R-:W-:Y:S05]  /*0300*/  @P0 EXIT ;  /* 0x000000000000094d */ /* 0x000fea0003800000 */
[----:B------:R-:W-:Y:S01]  /*0310*/  MOV R17, 0x118 ;  /* 0x0000011800117802 */ /* 0x000fe20000000f00 */
[----:B------:R1:W-:Y:S01]  /*0320*/  STL [R1], R0 ;  /* 0x0000000001007387 */ /* 0x0003e20000100800 */
[----:B------:R-:W0:Y:S01]  /*0330*/  LDCU.64 UR4, c[0x4][0x50] ;  /* 0x01000a00ff0477ac */ /* 0x000e220008000a00 */
[----:B------:R-:W-:Y:S01]  /*0340*/  MOV R6, R16 ;  /* 0x0000001000067202 */ /* 0x000fe20000000f00 */
[----:B------:R1:W2:Y:S01]  /*0350*/  LDC.64 R8, c[0x4][R17] ;  /* 0x0100000011087b82 */ /* 0x0002a20000000a00 */
[----:B------:R-:W-:Y:S01]  /*0360*/  IMAD.MOV.U32 R7, RZ, RZ, R2 ;  /* 0x000000ffff077224 */ /* 0x000fe200078e0002 */
[----:B0-----:R-:W-:Y:S01]  /*0370*/  MOV R4, UR4 ;  /* 0x0000000400047c02 */ /* 0x001fe20008000f00 */
[----:B-1----:R-:W-:-:S07]  /*0380*/  IMAD.U32 R5, RZ, RZ, UR5 ;  /* 0x00000005ff057e24 */ /* 0x002fce000f8e00ff */
[----:B------:R-:W-:-:S07]  /*0390*/  LEPC R20, `(.L_x_148) ;  /* 0x000000001014794e */ /* 0x000fce0000000000 */
[----:B--2---:R-:W-:Y:S05]  /*03a0*/  CALL.ABS.NOINC R8 ;  /* 0x0000000008007343 */ /* 0x004fea0003c00000 */
.L_x_148:
[----:B------:R-:W0:Y:S01]  /*03b0*/  S2R R8, SR_CTAID.X ;  /* 0x0000000000087919 */ /* 0x000e220000002500 */
[----:B------:R1:W2:Y:S01]  /*03c0*/  LDC.64 R10, c[0x4][R17] ;  /* 0x01000000110a7b82 */ /* 0x0002a20000000a00 */
[----:B------:R-:W3:Y:S01]  /*03d0*/  LDCU.64 UR4, c[0x4][0x58] ;  /* 0x01000b00ff0477ac */ /* 0x000ee20008000a00 */
[----:B------:R-:W-:Y:S01]  /*03e0*/  MOV R6, R16 ;  /* 0x0000001000067202 */ /* 0x000fe20000000f00 */
[----:B------:R-:W0:Y:S01]  /*03f0*/  S2R R9, SR_CTAID.Y ;  /* 0x0000000000097919 */ /* 0x000e220000002600 */
[----:B------:R-:W-:Y:S01]  /*0400*/  IMAD.MOV.U32 R7, RZ, RZ, R2 ;  /* 0x000000ffff077224 */ /* 0x000fe200078e0002 */
[----:B------:R-:W4:Y:S01]  /*0410*/  S2R R0, SR_CTAID.Z ;  /* 0x0000000000007919 */ /* 0x000f220000002700 */
[----:B---3--:R-:W-:Y:S01]  /*0420*/  MOV R4, UR4 ;  /* 0x0000000400047c02 */ /* 0x008fe20008000f00 */
[----:B------:R-:W-:Y:S01]  /*0430*/  IMAD.U32 R5, RZ, RZ, UR5 ;  /* 0x00000005ff057e24 */ /* 0x000fe2000f8e00ff */
[----:B0-----:R1:W-:Y:S04]  /*0440*/  STL.64 [R1], R8 ;  /* 0x0000000801007387 */ /* 0x0013e80000100a00 */
[----:B----4-:R1:W-:Y:S02]  /*0450*/  STL [R1+0x8], R0 ;  /* 0x0000080001007387 */ /* 0x0103e40000100800 */
[----:B------:R-:W-:-:S07]  /*0460*/  LEPC R20, `(.L_x_149) ;  /* 0x000000001014794e */ /* 0x000fce0000000000 */
[----:B-12---:R-:W-:Y:S05]  /*0470*/  CALL.ABS.NOINC R10 ;  /* 0x000000000a007343 */ /* 0x006fea0003c00000 */
.L_x_149:
[----:B------:R-:W-:Y:S05]  /*0480*/  EXIT ;  /* 0x000000000000794d */ /* 0x000fea0003800000 */
.L_x_150:
        /* <DEDUP_REMOVED lines=15> */
.L_x_159:


//--------------------- .nv.global.init           --------------------------
	.section	.nv.global.init,"aw",@progbits
.nv.global.init:
	.type		$str$20,@object
	.size		$str$20,($str$21 - $str$20)
$str$20:
        /*0000*/ 	.byte	0x74, 0x72, 0x75, 0x65, 0x00
	.type		$str$21,@object
	.size		$str$21,($str$18 - $str$21)
$str$21:
        /*0005*/ 	.byte	0x66, 0x61, 0x6c, 0x73, 0x65, 0x00
	.type		$str$18,@object
	.size		$str$18,($str$8 - $str$18)
$str$18:
        /*000b*/ 	.byte	0x0a, 0x36, 0x2e, 0x20, 0x61, 0x6e, 0x79, 0x2f, 0x61, 0x6c, 0x6c, 0x3a, 0x0a, 0x00
	.type		$str$8,@object
	.size		$str$8,($str$22 - $str$8)
$str$8:
        /*0019*/ 	.byte	0x20, 0x20, 0xe8, 0xbf, 0xad, 0xe4, 0xbb, 0xa3, 0xe6, 0xac, 0xa1, 0xe6, 0x95, 0xb0, 0x3a, 0x20
        /*0029*/ 	.byte	0x25, 0x64, 0x0a, 0x00
	.type		$str$22,@object
	.size		$str$22,($str$19 - $str$22)
$str$22:
        /*002d*/ 	.byte	0x20, 0x20, 0x20, 0x61, 0x6c, 0x6c, 0x28, 0x6c, 0x61, 0x6e, 0x65, 0x3c, 0x33, 0x32, 0x29, 0x3a
        /*003d*/ 	.byte	0x20, 0x25, 0x73, 0x0a, 0x00
	.type		$str$19,@object
	.size		$str$19,($str$11 - $str$19)
$str$19:
        /*0042*/ 	.byte	0x20, 0x20, 0x20, 0x61, 0x6e, 0x79, 0x28, 0x6c, 0x61, 0x6e, 0x65, 0x3d, 0x3d, 0x31, 0x35, 0x29
        /*0052*/ 	.byte	0x3a, 0x20, 0x25, 0x73, 0x0a, 0x00
	.type		$str$11,@object
	.size		$str$11,($str - $str$11)
$str$11:
        /*0058*/ 	.byte	0x20, 0x20, 0x20, 0x4c, 0x61, 0x6e, 0x65, 0x20, 0x25, 0x64, 0x3a, 0x20, 0x25, 0x64, 0x20, 0x2d
        /*0068*/ 	.byte	0x3e, 0x20, 0x25, 0x64, 0x0a, 0x00
	.type		$str,@object
	.size		$str,($str$15 - $str)
$str:
        /*006e*/ 	.byte	0x20, 0x20, 0xe7, 0xba, 0xbf, 0xe7, 0xa8, 0x8b, 0xe5, 0x9d, 0x97, 0xe5, 0xa4, 0xa7, 0xe5, 0xb0
        /*007e*/ 	.byte	0x8f, 0x3a, 0x20, 0x25, 0x64, 0x0a, 0x00
	.type		$str$15,@object
	.size		$str$15,($str$12 - $str$15)
$str$15:
        /*0085*/ 	.byte	0x20, 0x20, 0x20, 0x4c, 0x61, 0x6e, 0x65, 0x20, 0x25, 0x64, 0x3a, 0x20, 0x25, 0x64, 0x20, 0x3c
        /*0095*/ 	.byte	0x2d, 0x3e, 0x20, 0x25, 0x64, 0x0a, 0x00
	.type		$str$12,@object
	.size		$str$12,($str$1 - $str$12)
$str$12:
        /*009c*/ 	.byte	0x0a, 0x32, 0x2e, 0x20, 0x73, 0x68, 0x66, 0x6c, 0x5f, 0x75, 0x70, 0x20, 0x28, 0x73, 0x68, 0x69
        /*00ac*/ 	.byte	0x66, 0x74, 0x3d, 0x31, 0x29, 0x3a, 0x0a, 0x00
	.type		$str$1,@object
	.size		$str$1,($str$16 - $str$1)
$str$1:
        /*00b4*/ 	.byte	0x20, 0x20, 0xe5, 0x9d, 0x97, 0x20, 0x49, 0x44, 0x3a, 0x20, 0x28, 0x25, 0x64, 0x2c, 0x20, 0x25
        /*00c4*/ 	.byte	0x64, 0x2c, 0x20, 0x25, 0x64, 0x29, 0x0a, 0x00
	.type		$str$16,@object
	.size		$str$16,($str$13 - $str$16)
$str$16:
        /*00cc*/ 	.byte	0x0a, 0x35, 0x2e, 0x20, 0x62, 0x61, 0x6c, 0x6c, 0x6f, 0x74, 0x20, 0x28, 0x6c, 0x61, 0x6e, 0x65
        /*00dc*/ 	.byte	0x20, 0x3c, 0x20, 0x31, 0x36, 0x29, 0x3a, 0x0a, 0x00
	.type		$str$13,@object
	.size		$str$13,($str$7 - $str$13)
$str$13:
        /*00e5*/ 	.byte	0x0a, 0x33, 0x2e, 0x20, 0x73, 0x68, 0x66, 0x6c, 0x5f, 0x64, 0x6f, 0x77, 0x6e, 0x20, 0x28, 0x73
        /*00f5*/ 	.byte	0x68, 0x69, 0x66, 0x74, 0x3d, 0x31, 0x29, 0x3a, 0x0a, 0x00
	.type		$str$7,@object
	.size		$str$7,($str$6 - $str$7)
$str$7:
        /*00ff*/ 	.byte	0x20, 0x20, 0xe7, 0xbd, 0x91, 0xe6, 0xa0, 0xbc, 0xe5, 0xa4, 0xa7, 0xe5, 0xb0, 0x8f, 0x3a, 0x20
        /*010f*/ 	.byte	0x25, 0x64, 0x20, 0xe7, 0xba, 0xbf, 0xe7, 0xa8, 0x8b, 0x0a, 0x00
	.type		$str$6,@object
	.size		$str$6,($str$3 - $str$6)
$str$6:
        /*011a*/ 	.byte	0x20, 0x20, 0xe6, 0xb4, 0xbb, 0xe8, 0xb7, 0x83, 0xe7, 0xba, 0xbf, 0xe7, 0xa8, 0x8b, 0xe6, 0x8e
        /*012a*/ 	.byte	0xa9, 0xe7, 0xa0, 0x81, 0x3a, 0x20, 0x30, 0x78, 0x25, 0x78, 0x0a, 0x00
	.type		$str$3,@object
	.size		$str$3,($str$23 - $str$3)
$str$3:
        /*0136*/ 	.byte	0x20, 0x20, 0x33, 0x32, 0xe7, 0xba, 0xbf, 0xe7, 0xa8, 0x8b, 0xe5, 0xbd, 0x92, 0xe7, 0xba, 0xa6
        /*0146*/ 	.byte	0xe7, 0xbb, 0x93, 0xe6, 0x9e, 0x9c, 0x3a, 0x20, 0x25, 0x2e, 0x31, 0x66, 0x0a, 0x00
	.type		$str$23,@object
	.size		$str$23,($str$9 - $str$23)
$str$23:
        /*0154*/ 	.byte	0x0a, 0x37, 0x2e, 0x20, 0x6d, 0x61, 0x74, 0x63, 0x68, 0x5f, 0x61, 0x6e, 0x79, 0x20, 0x28, 0xe6
        /*0164*/ 	.byte	0x8c, 0x89, 0xe5, 0x80, 0xbc, 0xe5, 0x88, 0x86, 0xe7, 0xbb, 0x84, 0x29, 0x3a, 0x0a, 0x00
	.type		$str$9,@object
	.size		$str$9,($str$10 - $str$9)
$str$9:
        /*0173*/ 	.byte	0x3d, 0x3d, 0x3d, 0x20, 0x57, 0x61, 0x72, 0x70, 0x20, 0xe7, 0xba, 0xa7, 0xe5, 0x8e, 0x9f, 0xe8
        /*0183*/ 	.byte	0xaf, 0xad, 0xe6, 0xbc, 0x94, 0xe7, 0xa4, 0xba, 0x20, 0x3d, 0x3d, 0x3d, 0x0a, 0x0a, 0x00
	.type		$str$10,@object
	.size		$str$10,($str$24 - $str$10)
$str$10:
        /*0192*/ 	.byte	0x31, 0x2e, 0x20, 0x73, 0x68, 0x66, 0x6c, 0x20, 0x28, 0xe5, 0xb9, 0xbf, 0xe6, 0x92, 0xad, 0x20
        /*01a2*/ 	.byte	0x6c, 0x61, 0x6e, 0x65, 0x20, 0x30, 0x20, 0xe7, 0x9a, 0x84, 0xe5, 0x80, 0xbc, 0x29, 0x3a, 0x0a
        /*01b2*/ 	.byte	0x00
	.type		$str$24,@object
	.size		$str$24,($str$14 - $str$24)
$str$24:
        /*01b3*/ 	.byte	0x20, 0x20, 0x20, 0xe7, 0xbb, 0x84, 0x20, 0x25, 0x64, 0x20, 0x28, 0x6c, 0x61, 0x6e, 0x65, 0x20
        /*01c3*/ 	.byte	0x25, 0x64, 0x29, 0x3a, 0x20, 0xe6, 0x8e, 0xa9, 0xe7, 0xa0, 0x81, 0x3d, 0x30, 0x78, 0x25, 0x30
        /*01d3*/ 	.byte	0x38, 0x78, 0x0a, 0x00
	.type		$str$14,@object
	.size		$str$14,($str$4 - $str$14)
$str$14:
        /*01d7*/ 	.byte	0x0a, 0x34, 0x2e, 0x20, 0x73, 0x68, 0x66, 0x6c, 0x5f, 0x78, 0x6f, 0x72, 0x20, 0x28, 0x6d, 0x61
        /*01e7*/ 	.byte	0x73, 0x6b, 0x3d, 0x31, 0x2c, 0x20, 0xe4, 0xba, 0xa4, 0xe6, 0x8d, 0xa2, 0xe7, 0x9b, 0xb8, 0xe9
        /*01f7*/ 	.byte	0x82, 0xbb, 0x29, 0x3a, 0x0a, 0x00
	.type		$str$4,@object
	.size		$str$4,($str$17 - $str$4)
$str$4:
        /*01fd*/ 	.byte	0x20, 0x20, 0x34, 0xe7, 0xba, 0xbf, 0xe7, 0xa8, 0x8b, 0xe5, 0xbd, 0x92, 0xe7, 0xba, 0xa6, 0xe7
        /*020d*/ 	.byte	0xbb, 0x93, 0xe6, 0x9e, 0x9c, 0x20, 0x28, 0xe5, 0x89, 0x8d, 0x34, 0xe4, 0xb8, 0xaa, 0x29, 0x3a
        /*021d*/ 	.byte	0x20, 0x25, 0x2e, 0x31, 0x66, 0x0a, 0x00
	.type		$str$17,@object
	.size		$str$17,($str$5 - $str$17)
$str$17:
        /*0224*/ 	.byte	0x20, 0x20, 0x20, 0xe7, 0xbb, 0x93, 0xe6, 0x9e, 0x9c, 0xe6, 0x8e, 0xa9, 0xe7, 0xa0, 0x81, 0x3a
        /*0234*/ 	.byte	0x20, 0x30, 0x78, 0x25, 0x30, 0x38, 0x78, 0x20, 0x28, 0xe6, 0x9c, 0x9f, 0xe6, 0x9c, 0x9b, 0x3a
        /*0244*/ 	.byte	0x20, 0x30, 0x78, 0x30, 0x30, 0x30, 0x30, 0x66, 0x66, 0x66, 0x66, 0x29, 0x0a, 0x00
	.type		$str$5,@object
	.size		$str$5,($str$2 - $str$5)
$str$5:
        /*0252*/ 	.byte	0x20, 0x20, 0xe6, 0xb4, 0xbb, 0xe8, 0xb7, 0x83, 0xe7, 0xba, 0xbf, 0xe7, 0xa8, 0x8b, 0xe6, 0x95
        /*0262*/ 	.byte	0xb0, 0x3a, 0x20, 0x25, 0x64, 0x20, 0x28, 0xe6, 0xaf, 0x8f, 0xe4, 0xb8, 0xaa, 0x20, 0x77, 0x61
        /*0272*/ 	.byte	0x72, 0x70, 0x20, 0xe4, 0xb8, 0xad, 0xe5, 0x81, 0xb6, 0xe6, 0x95, 0xb0, 0xe7, 0xba, 0xbf, 0xe7
        /*0282*/ 	.byte	0xa8, 0x8b, 0x29, 0x0a, 0x00
	.type		$str$2,@object
	.size		$str$2,(.L_12 - $str$2)
$str$2:
        /*0287*/ 	.byte	0x20, 0x20, 0xe7, 0x93, 0xa6, 0xe7, 0x89, 0x87, 0xe5, 0xa4, 0xa7, 0xe5, 0xb0, 0x8f, 0x3a, 0x20
        /*0297*/ 	.byte	0x77, 0x61, 0x72, 0x70, 0x3d, 0x25, 0x64, 0x2c, 0x20, 0x74, 0x69, 0x6c, 0x65, 0x31, 0x36, 0x3d
        /*02a7*/ 	.byte	0x25, 0x64, 0x2c, 0x20, 0x74, 0x69, 0x6c, 0x65, 0x38, 0x3d, 0x25, 0x64, 0x2c, 0x20, 0x74, 0x69
        /*02b7*/ 	.byte	0x6c, 0x65, 0x34, 0x3d, 0x25, 0x64, 0x0a, 0x00
.L_12:


//--------------------- .nv.shared._Z17parallelPrefixSumPiS_i --------------------------
	.section	.nv.shared._Z17parallelPrefixSumPiS_i,"aw",@nobits
	.sectionflags	@""
	.align	16
	.zero		1024


//--------------------- .nv.shared.reserved.0     --------------------------
	.section	.nv.shared.reserved.0,"aw",@nobits
	.weak		__nv_reservedSMEM_offset_0_alias
	.size		__nv_reservedSMEM_offset_0_alias, 0, 64
	.other		__nv_reservedSMEM_offset_0_alias,@"STO_CUDA_RESERVED_SHARED STV_DEFAULT"
__nv_reservedSMEM_offset_0_alias:
	.zero		0
	.zero		64


//--------------------- .nv.global                --------------------------
	.section	.nv.global,"aw",@nobits
.nv.global:
	.type		_ZN34_INTERNAL_0a2d8a85_4_k_cu_9782c0264cuda3std6ranges3__45__cpo9iter_moveE,@object
	.size		_ZN34_INTERNAL_0a2d8a85_4_k_cu_9782c0264cuda3std6ranges3__45__cpo9iter_moveE,(_ZN34_INTERNAL_0a2d8a85_4_k_cu_9782c0264cuda3std3__436_GLOBAL__N__0a2d8a85_4_k_cu_9782c0266ignoreE - _ZN34_INTERNAL_0a2d8a85_4_k_cu_9782c0264cuda3std6ranges3__45__cpo9iter_moveE)
_ZN34_INTERNAL_0a2d8a85_4_k_cu_9782c0264cuda3std6ranges3__45__cpo9iter_moveE:
	.zero		1
	.type		_ZN34_INTERNAL_0a2d8a85_4_k_cu_9782c0264cuda3std3__436_GLOBAL__N__0a2d8a85_4_k_cu_9782c0266ignoreE,@object
	.size		_ZN34_INTERNAL_0a2d8a85_4_k_cu_9782c0264cuda3std3__436_GLOBAL__N__0a2d8a85_4_k_cu_9782c0266ignoreE,(_ZN34_INTERNAL_0a2d8a85_4_k_cu_9782c0264cuda3std3__45__cpo4cendE - _ZN34_INTERNAL_0a2d8a85_4_k_cu_9782c0264cuda3std3__436_GLOBAL__N__0a2d8a85_4_k_cu_9782c0266ignoreE)
_ZN34_INTERNAL_0a2d8a85_4_k_cu_9782c0264cuda3std3__436_GLOBAL__N__0a2d8a85_4_k_cu_9782c0266ignoreE:
	.zero		1
	.type		_ZN34_INTERNAL_0a2d8a85_4_k_cu_9782c0264cuda3std3__45__cpo4cendE,@object
	.size		_ZN34_INTERNAL_0a2d8a85_4_k_cu_9782c0264cuda3std3__45__cpo4cendE,(_ZN34_INTERNAL_0a2d8a85_4_k_cu_9782c0264cuda3std3__45__cpo3endE - _ZN34_INTERNAL_0a2d8a85_4_k_cu_9782c0264cuda3std3__45__cpo4cendE)
_ZN34_INTERNAL_0a2d8a85_4_k_cu_9782c0264cuda3std3__45__cpo4cendE:
	.zero		1
	.type		_ZN34_INTERNAL_0a2d8a85_4_k_cu_9782c0264cuda3std3__45__cpo3endE,@object
	.size		_ZN34_INTERNAL_0a2d8a85_4_k_cu_9782c0264cuda3std3__45__cpo3endE,(_ZN34_INTERNAL_0a2d8a85_4_k_cu_9782c0264cuda3std3__48in_placeE - _ZN34_INTERNAL_0a2d8a85_4_k_cu_9782c0264cuda3std3__45__cpo3endE)
_ZN34_INTERNAL_0a2d8a85_4_k_cu_9782c0264cuda3std3__45__cpo3endE:
	.zero		1
	.type		_ZN34_INTERNAL_0a2d8a85_4_k_cu_9782c0264cuda3std3__48in_placeE,@object
	.size		_ZN34_INTERNAL_0a2d8a85_4_k_cu_9782c0264cuda3std3__48in_placeE,(_ZN34_INTERNAL_0a2d8a85_4_k_cu_9782c0264cuda3std6ranges3__45__cpo7advanceE - _ZN34_INTERNAL_0a2d8a85_4_k_cu_9782c0264cuda3std3__48in_placeE)
_ZN34_INTERNAL_0a2d8a85_4_k_cu_9782c0264cuda3std3__48in_placeE:
	.zero		1
	.type		_ZN34_INTERNAL_0a2d8a85_4_k_cu_9782c0264cuda3std6ranges3__45__cpo7advanceE,@object
	.size		_ZN34_INTERNAL_0a2d8a85_4_k_cu_9782c0264cuda3std6ranges3__45__cpo7advanceE,(_ZN34_INTERNAL_0a2d8a85_4_k_cu_9782c0264cuda3std3__45__cpo5beginE - _ZN34_INTERNAL_0a2d8a85_4_k_cu_9782c0264cuda3std6ranges3__45__cpo7advanceE)
_ZN34_INTERNAL_0a2d8a85_4_k_cu_9782c0264cuda3std6ranges3__45__cpo7advanceE:
	.zero		1
	.type		_ZN34_INTERNAL_0a2d8a85_4_k_cu_9782c0264cuda3std3__45__cpo5beginE,@object
	.size		_ZN34_INTERNAL_0a2d8a85_4_k_cu_9782c0264cuda3std3__45__cpo5beginE,(_ZN34_INTERNAL_0a2d8a85_4_k_cu_9782c0264cuda3std3__419piecewise_constructE - _ZN34_INTERNAL_0a2d8a85_4_k_cu_9782c0264cuda3std3__45__cpo5beginE)
_ZN34_INTERNAL_0a2d8a85_4_k_cu_9782c0264cuda3std3__45__cpo5beginE:
	.zero		1
	.type		_ZN34_INTERNAL_0a2d8a85_4_k_cu_9782c0264cuda3std3__419piecewise_constructE,@object
	.size		_ZN34_INTERNAL_0a2d8a85_4_k_cu_9782c0264cuda3std3__419piecewise_constructE,(_ZN34_INTERNAL_0a2d8a85_4_k_cu_9782c0264cuda3std3__45__cpo6cbeginE - _ZN34_INTERNAL_0a2d8a85_4_k_cu_9782c0264cuda3std3__419piecewise_constructE)
_ZN34_INTERNAL_0a2d8a85_4_k_cu_9782c0264cuda3std3__419piecewise_constructE:
	.zero		1
	.type		_ZN34_INTERNAL_0a2d8a85_4_k_cu_9782c0264cuda3std3__45__cpo6cbeginE,@object
	.size		_ZN34_INTERNAL_0a2d8a85_4_k_cu_9782c0264cuda3std3__45__cpo6cbeginE,(_ZN34_INTERNAL_0a2d8a85_4_k_cu_9782c0264cuda3std6ranges3__45__cpo4swapE - _ZN34_INTERNAL_0a2d8a85_4_k_cu_9782c0264cuda3std3__45__cpo6cbeginE)
_ZN34_INTERNAL_0a2d8a85_4_k_cu_9782c0264cuda3std3__45__cpo6cbeginE:
	.zero		1
	.type		_ZN34_INTERNAL_0a2d8a85_4_k_cu_9782c0264cuda3std6ranges3__45__cpo4swapE,@object
	.size		_ZN34_INTERNAL_0a2d8a85_4_k_cu_9782c0264cuda3std6ranges3__45__cpo4swapE,(.L_7 - _ZN34_INTERNAL_0a2d8a85_4_k_cu_9782c0264cuda3std6ranges3__45__cpo4swapE)
_ZN34_INTERNAL_0a2d8a85_4_k_cu_9782c0264cuda3std6ranges3__45__cpo4swapE:
	.zero		1
.L_7:


//--------------------- .nv.shared._Z18warpPrimitivesDemov --------------------------
	.section	.nv.shared._Z18warpPrimitivesDemov,"aw",@nobits
	.sectionflags	@""
	.align	16
	.zero		1024


//--------------------- .nv.shared._Z15reduceWithTilesILi16EEvPfS0_i --------------------------
	.section	.nv.shared._Z15reduceWithTilesILi16EEvPfS0_i,"aw",@nobits
	.sectionflags	@""
	.align	16
	.zero		1024


//--------------------- .nv.shared._Z15reduceWithTilesILi32EEvPfS0_i --------------------------
	.section	.nv.shared._Z15reduceWithTilesILi32EEvPfS0_i,"aw",@nobits
	.sectionflags	@""
	.align	16
	.zero		1024


//--------------------- .nv.shared._Z14reduceWithShflPfS_i --------------------------
	.section	.nv.shared._Z14reduceWithShflPfS_i,"aw",@nobits
	.sectionflags	@""
	.align	16
.nv.shared._Z14reduceWithShflPfS_i:
	.zero		1152


//--------------------- .nv.shared._Z12gridSyncDemoPiii --------------------------
	.section	.nv.shared._Z12gridSyncDemoPiii,"aw",@nobits
	.sectionflags	@""
	.align	16
	.zero		1024


//--------------------- .nv.shared._Z18coalescedGroupDemoPii --------------------------
	.section	.nv.shared._Z18coalescedGroupDemoPii,"aw",@nobits
	.sectionflags	@""
	.align	16
	.zero		1024


//--------------------- .nv.shared._Z18tiledPartitionDemoPfS_i --------------------------
	.section	.nv.shared._Z18tiledPartitionDemoPfS_i,"aw",@nobits
	.sectionflags	@""
	.align	16
	.zero		1024


//--------------------- .nv.shared._Z20threadBlockGroupDemoPi --------------------------
	.section	.nv.shared._Z20threadBlockGroupDemoPi,"aw",@nobits
	.sectionflags	@""
	.align	16
	.zero		1024


//--------------------- .nv.constant0._Z17parallelPrefixSumPiS_i --------------------------
	.section	.nv.constant0._Z17parallelPrefixSumPiS_i,"a",@progbits
	.sectionflags	@""
	.align	4
.nv.constant0._Z17parallelPrefixSumPiS_i:
	.zero		916


//--------------------- .nv.constant0._Z18warpPrimitivesDemov --------------------------
	.section	.nv.constant0._Z18warpPrimitivesDemov,"a",@progbits
	.sectionflags	@""
	.align	4
.nv.constant0._Z18warpPrimitivesDemov:
	.zero		896


//--------------------- .nv.constant0._Z15reduceWithTilesILi16EEvPfS0_i --------------------------
	.section	.nv.constant0._Z15reduceWithTilesILi16EEvPfS0_i,"a",@progbits
	.sectionflags	@""
	.align	4
.nv.constant0._Z15reduceWithTilesILi16EEvPfS0_i:
	.zero		916


//--------------------- .nv.constant0._Z15reduceWithTilesILi32EEvPfS0_i --------------------------
	.section	.nv.constant0._Z15reduceWithTilesILi32EEvPfS0_i,"a",@progbits
	.sectionflags	@""
	.align	4
.nv.constant0._Z15reduceWithTilesILi32EEvPfS0_i:
	.zero		916


//--------------------- .nv.constant0._Z14reduceWithShflPfS_i --------------------------
	.section	.nv.constant0._Z14reduceWithShflPfS_i,"a",@progbits
	.sectionflags	@""
	.align	4
.nv.constant0._Z14reduceWithShflPfS_i:
	.zero		916


//--------------------- .nv.constant0._Z12gridSyncDemoPiii --------------------------
	.section	.nv.constant0._Z12gridSyncDemoPiii,"a",@progbits
	.sectionflags	@""
	.align	4
.nv.constant0._Z12gridSyncDemoPiii:
	.zero		912


//--------------------- .nv.constant0._Z18coalescedGroupDemoPii --------------------------
	.section	.nv.constant0._Z18coalescedGroupDemoPii,"a",@progbits
	.sectionflags	@""
	.align	4
.nv.constant0._Z18coalescedGroupDemoPii:
	.zero		908


//--------------------- .nv.constant0._Z18tiledPartitionDemoPfS_i --------------------------
	.section	.nv.constant0._Z18tiledPartitionDemoPfS_i,"a",@progbits
	.sectionflags	@""
	.align	4
.nv.constant0._Z18tiledPartitionDemoPfS_i:
	.zero		916


//--------------------- .nv.constant0._Z20threadBlockGroupDemoPi --------------------------
	.section	.nv.constant0._Z20threadBlockGroupDemoPi,"a",@progbits
	.sectionflags	@""
	.align	4
.nv.constant0._Z20threadBlockGroupDemoPi:
	.zero		904


//--------------------- SYMBOLS --------------------------

	.type		.nv.reservedSmem.offset0,@object
	.size		.nv.reservedSmem.offset0,0x4
	.type		.nv.reservedSmem.cap,@object
	.size		.nv.reservedSmem.cap,0x4
	.type		vprintf,@function
